// auto-generated by cutlass_sweep.gemm — config: {"arch": "sm_90", "cluster_m": 8, "cluster_n": 1, "dtype": "tf32", "dtype_b": "tf32", "layout": "nt", "stages": 0, "tile_k": 64, "tile_m": 64, "tile_n": 64}
#include "cutlass/cutlass.h"
#include "cutlass/gemm/collective/collective_builder.hpp"
#include "cutlass/gemm/device/gemm_universal_adapter.h"
#include "cutlass/gemm/kernel/gemm_universal.hpp"
#include "cutlass/epilogue/collective/collective_builder.hpp"

using ElemA = cutlass::tfloat32_t;
using ElemB = cutlass::tfloat32_t;
using ElemCD = cutlass::tfloat32_t;
using Acc  = float;
using TileShape    = cute::Shape<cute::_64, cute::_64, cute::_64>;
using ClusterShape = cute::Shape<cute::_8, cute::_1, cute::_1>;

using CollectiveEpilogue = typename cutlass::epilogue::collective::CollectiveBuilder<
    cutlass::arch::Sm90, cutlass::arch::OpClassTensorOp,
    TileShape, ClusterShape,
    cutlass::epilogue::collective::EpilogueTileAuto,
    Acc, Acc,
    ElemCD, cutlass::layout::RowMajor, 128 / cutlass::sizeof_bits<ElemCD>::value,
    ElemCD, cutlass::layout::RowMajor, 128 / cutlass::sizeof_bits<ElemCD>::value,
    cutlass::epilogue::collective::EpilogueScheduleAuto
  >::CollectiveOp;

using CollectiveMainloop = typename cutlass::gemm::collective::CollectiveBuilder<
    cutlass::arch::Sm90, cutlass::arch::OpClassTensorOp,
    ElemA, cutlass::layout::RowMajor, 128 / cutlass::sizeof_bits<ElemA>::value,
    ElemB, cutlass::layout::ColumnMajor, 128 / cutlass::sizeof_bits<ElemB>::value,
    Acc,
    TileShape, ClusterShape,
    cutlass::gemm::collective::StageCountAutoCarveout<static_cast<int>(sizeof(typename CollectiveEpilogue::SharedStorage))>,
    cutlass::gemm::collective::KernelScheduleAuto
  >::CollectiveOp;

using GemmKernel = cutlass::gemm::kernel::GemmUniversal<
    cute::Shape<int,int,int,int>,
    CollectiveMainloop,
    CollectiveEpilogue
>;
using Gemm = cutlass::gemm::device::GemmUniversalAdapter<GemmKernel>;

// Force the device kernel symbol into the cubin without needing a host main.
auto* _anchor = &cutlass::device_kernel<GemmKernel>;


// ===== COMPILED SASS (sm_90a) =====

	.target	sm_90a

	.elftype	@"ET_EXEC"


//--------------------- .note.nv.tkinfo           --------------------------
	.section	.note.nv.tkinfo,"",@"SHT_NOTE"
	.sectionflags	@"SHF_NOTE_NV_TKINFO"
	.tkinfo
        /*0018*/ 	.word	0x00000002
        /*0030*/ 	.string	""
        /*0030*/ 	.string	"ptxas"
        /*0030*/ 	.string	"Cuda compilation tools, release 13.0, V13.0.88"
        /*0030*/ 	.string	"Build cuda_13.0.r13.0/compiler.36424714_0"
        /*0030*/ 	.string	"-arch sm_90a -m 64 "



//--------------------- .note.nv.cuinfo           --------------------------
	.section	.note.nv.cuinfo,"",@"SHT_NOTE"
	.sectionflags	@"SHF_NOTE_NV_CUINFO"
        /*0018*/ 	.short	0x0002
        /*001a*/ 	.short	0x005a
        /*001c*/ 	.short	0x0082
	.zero		2


//--------------------- .nv.info                  --------------------------
	.section	.nv.info,"",@"SHT_CUDA_INFO"
	.align	4


	//----- nvinfo : EIATTR_REGCOUNT
	.align		4
        /*0000*/ 	.byte	0x04, 0x2f
        /*0002*/ 	.short	(.L_15 - .L_14)
	.align		4
.L_14:
        /*0004*/ 	.word	index@(_ZN7cutlass13device_kernelINS_4gemm6kernel13GemmUniversalIN4cute5tupleIJiiiiEEENS1_10collective13CollectiveMmaINS1_34MainloopSm90TmaGmmaWarpSpecializedILi7ENS5_IJNS4_1CILi8EEENSA_ILi1EEESC_EEENS1_32KernelTmaWarpSpecializedPingpongEEENS5_IJNSA_ILi64EEESG_SG_EEENS_10tfloat32_tENS5_IJlSC_lEEESI_SJ_NS4_8TiledMMAINS4_8MMA_AtomIJNS4_4SM904GMMA29MMA_64x64x8_F32TF32TF32_SS_TNILNSN_7ScaleInE1ELSP_1EEEEEENS4_6LayoutINS5_IJSC_SC_SC_EEENS5_IJNSA_ILi0EEESU_SU_EEEEENS5_IJNS4_10UnderscoreESX_SX_EEEEENS4_13SM90_TMA_LOADENS4_14ComposedLayoutINS4_7SwizzleILi3ELi4ELi3EEENS4_18smem_ptr_flag_bitsILi32EEENSS_INS5_IJSB_NSA_ILi32EEEEEENS5_IJS16_SC_EEEEEEEvNS4_8identityENS4_23SM90_TMA_LOAD_MULTICASTES1A_vS1B_EENS_8epilogue10collective6detail29Sm90TmaWarpSpecializedAdapterINS1F_15DefaultEpilogueISI_SJ_SJ_NS1E_6thread17LinearCombinationISI_Li1EffLNS1J_9ScaleType4KindE0ELNS_15FloatRoundStyleE2ESI_EENS1_15EpilogueDefaultEEEEEvvEEEEvNT_6ParamsE)
        /*0008*/ 	.word	0x000000a8


	//----- nvinfo : EIATTR_FRAME_SIZE
	.align		4
.L_15:
        /*000c*/ 	.byte	0x04, 0x11
        /*000e*/ 	.short	(.L_17 - .L_16)
	.align		4
.L_16:
        /*0010*/ 	.word	index@(_ZN7cutlass13device_kernelINS_4gemm6kernel13GemmUniversalIN4cute5tupleIJiiiiEEENS1_10collective13CollectiveMmaINS1_34MainloopSm90TmaGmmaWarpSpecializedILi7ENS5_IJNS4_1CILi8EEENSA_ILi1EEESC_EEENS1_32KernelTmaWarpSpecializedPingpongEEENS5_IJNSA_ILi64EEESG_SG_EEENS_10tfloat32_tENS5_IJlSC_lEEESI_SJ_NS4_8TiledMMAINS4_8MMA_AtomIJNS4_4SM904GMMA29MMA_64x64x8_F32TF32TF32_SS_TNILNSN_7ScaleInE1ELSP_1EEEEEENS4_6LayoutINS5_IJSC_SC_SC_EEENS5_IJNSA_ILi0EEESU_SU_EEEEENS5_IJNS4_10UnderscoreESX_SX_EEEEENS4_13SM90_TMA_LOADENS4_14ComposedLayoutINS4_7SwizzleILi3ELi4ELi3EEENS4_18smem_ptr_flag_bitsILi32EEENSS_INS5_IJSB_NSA_ILi32EEEEEENS5_IJS16_SC_EEEEEEEvNS4_8identityENS4_23SM90_TMA_LOAD_MULTICASTES1A_vS1B_EENS_8epilogue10collective6detail29Sm90TmaWarpSpecializedAdapterINS1F_15DefaultEpilogueISI_SJ_SJ_NS1E_6thread17LinearCombinationISI_Li1EffLNS1J_9ScaleType4KindE0ELNS_15FloatRoundStyleE2ESI_EENS1_15EpilogueDefaultEEEEEvvEEEEvNT_6ParamsE)
        /*0014*/ 	.word	0x00000008


	//----- nvinfo : EIATTR_MIN_STACK_SIZE
	.align		4
.L_17:
        /*0018*/ 	.byte	0x04, 0x12
        /*001a*/ 	.short	(.L_19 - .L_18)
	.align		4
.L_18:
        /*001c*/ 	.word	index@(_ZN7cutlass13device_kernelINS_4gemm6kernel13GemmUniversalIN4cute5tupleIJiiiiEEENS1_10collective13CollectiveMmaINS1_34MainloopSm90TmaGmmaWarpSpecializedILi7ENS5_IJNS4_1CILi8EEENSA_ILi1EEESC_EEENS1_32KernelTmaWarpSpecializedPingpongEEENS5_IJNSA_ILi64EEESG_SG_EEENS_10tfloat32_tENS5_IJlSC_lEEESI_SJ_NS4_8TiledMMAINS4_8MMA_AtomIJNS4_4SM904GMMA29MMA_64x64x8_F32TF32TF32_SS_TNILNSN_7ScaleInE1ELSP_1EEEEEENS4_6LayoutINS5_IJSC_SC_SC_EEENS5_IJNSA_ILi0EEESU_SU_EEEEENS5_IJNS4_10UnderscoreESX_SX_EEEEENS4_13SM90_TMA_LOADENS4_14ComposedLayoutINS4_7SwizzleILi3ELi4ELi3EEENS4_18smem_ptr_flag_bitsILi32EEENSS_INS5_IJSB_NSA_ILi32EEEEEENS5_IJS16_SC_EEEEEEEvNS4_8identityENS4_23SM90_TMA_LOAD_MULTICASTES1A_vS1B_EENS_8epilogue10collective6detail29Sm90TmaWarpSpecializedAdapterINS1F_15DefaultEpilogueISI_SJ_SJ_NS1E_6thread17LinearCombinationISI_Li1EffLNS1J_9ScaleType4KindE0ELNS_15FloatRoundStyleE2ESI_EENS1_15EpilogueDefaultEEEEEvvEEEEvNT_6ParamsE)
        /*0020*/ 	.word	0x00000008
.L_19:


//--------------------- .nv.compat                --------------------------
	.section	.nv.compat,"",@"SHT_CUDA_COMPAT_INFO"
	.align	4
        /*0000*/ 	.byte	0x02, 0x09, 0x01, 0x00, 0x02, 0x02, 0x04, 0x00, 0x02, 0x05, 0x05, 0x00, 0x03, 0x07, 0x01, 0x01
        /*0010*/ 	.byte	0x02, 0x03, 0x01, 0x00, 0x02, 0x06, 0x01, 0x00, 0x04, 0x0b, 0x08, 0x00, 0x00, 0x00, 0x00, 0x00
        /*0020*/ 	.byte	0x00, 0x00, 0x00, 0x00


//--------------------- .nv.info._ZN7cutlass13device_kernelINS_4gemm6kernel13GemmUniversalIN4cute5tupleIJiiiiEEENS1_10collective13CollectiveMmaINS1_34MainloopSm90TmaGmmaWarpSpecializedILi7ENS5_IJNS4_1CILi8EEENSA_ILi1EEESC_EEENS1_32KernelTmaWarpSpecializedPingpongEEENS5_IJNSA_ILi64EEESG_SG_EEENS_10tfloat32_tENS5_IJlSC_lEEESI_SJ_NS4_8TiledMMAINS4_8MMA_AtomIJNS4_4SM904GMMA29MMA_64x64x8_F32TF32TF32_SS_TNILNSN_7ScaleInE1ELSP_1EEEEEENS4_6LayoutINS5_IJSC_SC_SC_EEENS5_IJNSA_ILi0EEESU_SU_EEEEENS5_IJNS4_10UnderscoreESX_SX_EEEEENS4_13SM90_TMA_LOADENS4_14ComposedLayoutINS4_7SwizzleILi3ELi4ELi3EEENS4_18smem_ptr_flag_bitsILi32EEENSS_INS5_IJSB_NSA_ILi32EEEEEENS5_IJS16_SC_EEEEEEEvNS4_8identityENS4_23SM90_TMA_LOAD_MULTICASTES1A_vS1B_EENS_8epilogue10collective6detail29Sm90TmaWarpSpecializedAdapterINS1F_15DefaultEpilogueISI_SJ_SJ_NS1E_6thread17LinearCombinationISI_Li1EffLNS1J_9ScaleType4KindE0ELNS_15FloatRoundStyleE2ESI_EENS1_15EpilogueDefaultEEEEEvvEEEEvNT_6ParamsE --------------------------
	.section	.nv.info._ZN7cutlass13device_kernelINS_4gemm6kernel13GemmUniversalIN4cute5tupleIJiiiiEEENS1_10collective13CollectiveMmaINS1_34MainloopSm90TmaGmmaWarpSpecializedILi7ENS5_IJNS4_1CILi8EEENSA_ILi1EEESC_EEENS1_32KernelTmaWarpSpecializedPingpongEEENS5_IJNSA_ILi64EEESG_SG_EEENS_10tfloat32_tENS5_IJlSC_lEEESI_SJ_NS4_8TiledMMAINS4_8MMA_AtomIJNS4_4SM904GMMA29MMA_64x64x8_F32TF32TF32_SS_TNILNSN_7ScaleInE1ELSP_1EEEEEENS4_6LayoutINS5_IJSC_SC_SC_EEENS5_IJNSA_ILi0EEESU_SU_EEEEENS5_IJNS4_10UnderscoreESX_SX_EEEEENS4_13SM90_TMA_LOADENS4_14ComposedLayoutINS4_7SwizzleILi3ELi4ELi3EEENS4_18smem_ptr_flag_bitsILi32EEENSS_INS5_IJSB_NSA_ILi32EEEEEENS5_IJS16_SC_EEEEEEEvNS4_8identityENS4_23SM90_TMA_LOAD_MULTICASTES1A_vS1B_EENS_8epilogue10collective6detail29Sm90TmaWarpSpecializedAdapterINS1F_15DefaultEpilogueISI_SJ_SJ_NS1E_6thread17LinearCombinationISI_Li1EffLNS1J_9ScaleType4KindE0ELNS_15FloatRoundStyleE2ESI_EENS1_15EpilogueDefaultEEEEEvvEEEEvNT_6ParamsE,"",@"SHT_CUDA_INFO"
	.sectionflags	@""
	.align	4


	//----- nvinfo : EIATTR_CUDA_API_VERSION
	.align		4
        /*0000*/ 	.byte	0x04, 0x37
        /*0002*/ 	.short	(.L_21 - .L_20)
.L_20:
        /*0004*/ 	.word	0x00000082


	//----- nvinfo : EIATTR_KPARAM_INFO
	.align		4
.L_21:
        /*0008*/ 	.byte	0x04, 0x17
        /*000a*/ 	.short	(.L_23 - .L_22)
.L_22:
        /*000c*/ 	.word	0x00000000
        /*0010*/ 	.short	0x0000
        /*0012*/ 	.short	0x0070
        /*0014*/ 	.byte	0x00, 0xf0, 0x01, 0x10


	//----- nvinfo : EIATTR_SPARSE_MMA_MASK
	.align		4
.L_23:
        /*0018*/ 	.byte	0x03, 0x50
        /*001a*/ 	.short	0x0000


	//----- nvinfo : EIATTR_MAXREG_COUNT
	.align		4
        /*001c*/ 	.byte	0x03, 0x1b
        /*001e*/ 	.short	0x00a8


	//----- nvinfo : EIATTR_NUM_BARRIERS
	.align		4
        /*0020*/ 	.byte	0x02, 0x4c
        /*0022*/ 	.byte	0x01
	.zero		1


	//----- nvinfo : EIATTR_EXTERNS
	.align		4
        /*0024*/ 	.byte	0x04, 0x0f
        /*0026*/ 	.short	(.L_25 - .L_24)


	//   ....[0]....
	.align		4
.L_24:
        /*0028*/ 	.word	index@(__assertfail)


	//----- nvinfo : EIATTR_ANNOTATIONS
	.align		4
.L_25:
        /*002c*/ 	.byte	0x04, 0x55
        /*002e*/ 	.short	(.L_27 - .L_26)


	//   ....[0]....
.L_26:
        /*0030*/ 	.word	0x00000001
        /*0034*/ 	.byte	0x10, 0x0e, 0x00, 0x00, 0x01, 0x00, 0x00, 0x00, 0xe0, 0x14, 0x00, 0x00, 0x01, 0x00, 0x00, 0x00
        /*0044*/ 	.byte	0xa0, 0x49, 0x00, 0x00, 0x01, 0x00, 0x00, 0x00, 0xb0, 0x56, 0x00, 0x00


	//----- nvinfo : EIATTR_MERCURY_ISA_VERSION
	.align		4
.L_27:
        /*0050*/ 	.byte	0x03, 0x5f
        /*0052*/ 	.short	0x0101


	//----- nvinfo : EIATTR_INT_WARP_WIDE_INSTR_OFFSETS
	.align		4
        /*0054*/ 	.byte	0x04, 0x31
        /*0056*/ 	.short	(.L_29 - .L_28)


	//   ....[0]....
.L_28:
        /*0058*/ 	.word	0x000005e0


	//   ....[1]....
        /*005c*/ 	.word	0x00000600


	//   ....[2]....
        /*0060*/ 	.word	0x000006d0


	//   ....[3]....
        /*0064*/ 	.word	0x00000750


	//   ....[4]....
        /*0068*/ 	.word	0x00000770


	//   ....[5]....
        /*006c*/ 	.word	0x00000780


	//   ....[6]....
        /*0070*/ 	.word	0x00000820


	//   ....[7]....
        /*0074*/ 	.word	0x00000860


	//----- nvinfo : EIATTR_COOP_GROUP_MASK_REGIDS
	.align		4
.L_29:
        /*0078*/ 	.byte	0x04, 0x29
        /*007a*/ 	.short	(.L_31 - .L_30)


	//   ....[0]....
.L_30:
        /*007c*/ 	.word	0xffffffff


	//   ....[1]....
        /*0080*/ 	.word	0xffffffff


	//   ....[2]....
        /*0084*/ 	.word	0xffffffff


	//   ....[3]....
        /*0088*/ 	.word	0xffffffff


	//   ....[4]....
        /*008c*/ 	.word	0xffffffff


	//   ....[5]....
        /*0090*/ 	.word	0xffffffff


	//   ....[6]....
        /*0094*/ 	.word	0xffffffff


	//----- nvinfo : EIATTR_COOP_GROUP_INSTR_OFFSETS
	.align		4
.L_31:
        /*0098*/ 	.byte	0x04, 0x28
        /*009a*/ 	.short	(.L_33 - .L_32)


	//   ....[0]....
.L_32:
        /*009c*/ 	.word	0x00000070


	//   ....[1]....
        /*00a0*/ 	.word	0x00000080


	//   ....[2]....
        /*00a4*/ 	.word	0x00000140


	//   ....[3]....
        /*00a8*/ 	.word	0x00000370


	//   ....[4]....
        /*00ac*/ 	.word	0x000003b0


	//   ....[5]....
        /*00b0*/ 	.word	0x000005b0


	//   ....[6]....
        /*00b4*/ 	.word	0x000009c0


	//----- nvinfo : EIATTR_REG_RECONFIG
	.align		4
.L_33:
        /*00b8*/ 	.byte	0x01, 0x54
	.zero		2


	//----- nvinfo : EIATTR_SYSCALL_OFFSETS
	.align		4
        /*00bc*/ 	.byte	0x04, 0x46
        /*00be*/ 	.short	(.L_35 - .L_34)


	//   ....[0]....
.L_34:
        /*00c0*/ 	.word	0x000019d0


	//----- nvinfo : EIATTR_MBARRIER_INSTR_OFFSETS
	.align		4
.L_35:
        /*00c4*/ 	.byte	0x04, 0x39
        /*00c6*/ 	.short	(.L_37 - .L_36)


	//   ....[0]....
.L_36:
        /*00c8*/ 	.word	0x00000270
        /*00cc*/ 	.word	0x000000ff
        /*00d0*/ 	.word	0x00000000
        /*00d4*/ 	.short	0x0100
        /*00d6*/ 	.byte	0x08
	.zero		1


	//   ....[1]....
        /*00d8*/ 	.word	0x00000280
        /*00dc*/ 	.word	0x000000ff
        /*00e0*/ 	.word	0x00000038
        /*00e4*/ 	.short	0x0100
        /*00e6*/ 	.byte	0x08
	.zero		1


	//   ....[2]....
        /*00e8*/ 	.word	0x00000290
        /*00ec*/ 	.word	0x000000ff
        /*00f0*/ 	.word	0x00000008
        /*00f4*/ 	.short	0x0100
        /*00f6*/ 	.byte	0x08
	.zero		1


	//   ....[3]....
        /*00f8*/ 	.word	0x000002a0
        /*00fc*/ 	.word	0x000000ff
        /*0100*/ 	.word	0x00000040
        /*0104*/ 	.short	0x0100
        /*0106*/ 	.byte	0x08
	.zero		1


	//   ....[4]....
        /*0108*/ 	.word	0x000002b0
        /*010c*/ 	.word	0x000000ff
        /*0110*/ 	.word	0x00000010
        /*0114*/ 	.short	0x0100
        /*0116*/ 	.byte	0x08
	.zero		1


	//   ....[5]....
        /*0118*/ 	.word	0x000002c0
        /*011c*/ 	.word	0x000000ff
        /*0120*/ 	.word	0x00000048
        /*0124*/ 	.short	0x0100
        /*0126*/ 	.byte	0x08
	.zero		1


	//   ....[6]....
        /*0128*/ 	.word	0x000002d0
        /*012c*/ 	.word	0x000000ff
        /*0130*/ 	.word	0x00000018
        /*0134*/ 	.short	0x0100
        /*0136*/ 	.byte	0x08
	.zero		1


	//   ....[7]....
        /*0138*/ 	.word	0x000002e0
        /*013c*/ 	.word	0x000000ff
        /*0140*/ 	.word	0x00000050
        /*0144*/ 	.short	0x0100
        /*0146*/ 	.byte	0x08
	.zero		1


	//   ....[8]....
        /*0148*/ 	.word	0x000002f0
        /*014c*/ 	.word	0x000000ff
        /*0150*/ 	.word	0x00000020
        /*0154*/ 	.short	0x0100
        /*0156*/ 	.byte	0x08
	.zero		1


	//   ....[9]....
        /*0158*/ 	.word	0x00000300
        /*015c*/ 	.word	0x000000ff
        /*0160*/ 	.word	0x00000058
        /*0164*/ 	.short	0x0100
        /*0166*/ 	.byte	0x08
	.zero		1


	//   ....[10]....
        /*0168*/ 	.word	0x00000310
        /*016c*/ 	.word	0x000000ff
        /*0170*/ 	.word	0x00000028
        /*0174*/ 	.short	0x0100
        /*0176*/ 	.byte	0x08
	.zero		1


	//   ....[11]....
        /*0178*/ 	.word	0x00000320
        /*017c*/ 	.word	0x000000ff
        /*0180*/ 	.word	0x00000060
        /*0184*/ 	.short	0x0100
        /*0186*/ 	.byte	0x08
	.zero		1


	//   ....[12]....
        /*0188*/ 	.word	0x00000330
        /*018c*/ 	.word	0x000000ff
        /*0190*/ 	.word	0x00000030
        /*0194*/ 	.short	0x0100
        /*0196*/ 	.byte	0x08
	.zero		1


	//   ....[13]....
        /*0198*/ 	.word	0x00000340
        /*019c*/ 	.word	0x000000ff
        /*01a0*/ 	.word	0x00000068
        /*01a4*/ 	.short	0x0100
        /*01a6*/ 	.byte	0x08
	.zero		1


	//   ....[14]....
        /*01a8*/ 	.word	0x00000890
        /*01ac*/ 	.word	0x000000ff
        /*01b0*/ 	.word	0x000000a0
        /*01b4*/ 	.short	0x0100
        /*01b6*/ 	.byte	0x08
	.zero		1


	//   ....[15]....
        /*01b8*/ 	.word	0x00000920
        /*01bc*/ 	.word	0x000000ff
        /*01c0*/ 	.word	0x000000a8
        /*01c4*/ 	.short	0x0100
        /*01c6*/ 	.byte	0x08
	.zero		1


	//   ....[16]....
        /*01c8*/ 	.word	0x00000940
        /*01cc*/ 	.word	0x000000ff
        /*01d0*/ 	.word	0x00000080
        /*01d4*/ 	.short	0x0100
        /*01d6*/ 	.byte	0x09
	.zero		1


	//   ....[17]....
        /*01d8*/ 	.word	0x00000950
        /*01dc*/ 	.word	0x000000ff
        /*01e0*/ 	.word	0x00000088
        /*01e4*/ 	.short	0x0100
        /*01e6*/ 	.byte	0x09
	.zero		1


	//   ....[18]....
        /*01e8*/ 	.word	0x00000960
        /*01ec*/ 	.word	0x000000ff
        /*01f0*/ 	.word	0x00000090
        /*01f4*/ 	.short	0x0100
        /*01f6*/ 	.byte	0x09
	.zero		1


	//   ....[19]....
        /*01f8*/ 	.word	0x00000970
        /*01fc*/ 	.word	0x000000ff
        /*0200*/ 	.word	0x00000098
        /*0204*/ 	.short	0x0100
        /*0206*/ 	.byte	0x09
	.zero		1


	//   ....[20]....
        /*0208*/ 	.word	0x00001890
        /*020c*/ 	.word	0x000000ff
        /*0210*/ 	.word	0xfffffff8
        /*0214*/ 	.short	0x010a
        /*0216*/ 	.byte	0x2b
	.zero		1


	//   ....[21]....
        /*0218*/ 	.word	0x00001a50
        /*021c*/ 	.word	0x00000003
        /*0220*/ 	.word	0x00000000
        /*0224*/ 	.short	0x010a
        /*0226*/ 	.byte	0x3f
	.zero		1


	//   ....[22]....
        /*0228*/ 	.word	0x00001a90
        /*022c*/ 	.word	0x00000003
        /*0230*/ 	.word	0x00000000
        /*0234*/ 	.short	0x010a
        /*0236*/ 	.byte	0x3f
	.zero		1


	//   ....[23]....
        /*0238*/ 	.word	0x00001f50
        /*023c*/ 	.word	0x000000ff
        /*0240*/ 	.word	0x00000000
        /*0244*/ 	.short	0x010a
        /*0246*/ 	.byte	0x04
	.zero		1


	//   ....[24]....
        /*0248*/ 	.word	0x00001f90
        /*024c*/ 	.word	0x000000ff
        /*0250*/ 	.word	0x00000000
        /*0254*/ 	.short	0x010a
        /*0256*/ 	.byte	0x04
	.zero		1


	//   ....[25]....
        /*0258*/ 	.word	0x000023b0
        /*025c*/ 	.word	0x00000005
        /*0260*/ 	.word	0x00000000
        /*0264*/ 	.short	0x0101
        /*0266*/ 	.byte	0x3f
	.zero		1


	//   ....[26]....
        /*0268*/ 	.word	0x000024c0
        /*026c*/ 	.word	0x00000003
        /*0270*/ 	.word	0x00000000
        /*0274*/ 	.short	0x0101
        /*0276*/ 	.byte	0x30
	.zero		1


	//   ....[27]....
        /*0278*/ 	.word	0x000025f0
        /*027c*/ 	.word	0x00000000
        /*0280*/ 	.word	0x00000000
        /*0284*/ 	.short	0x0101
        /*0286*/ 	.byte	0x3f
	.zero		1


	//   ....[28]....
        /*0288*/ 	.word	0x00002670
        /*028c*/ 	.word	0x000000ff
        /*0290*/ 	.word	0x00000008
        /*0294*/ 	.short	0x010a
        /*0296*/ 	.byte	0x2b
	.zero		1


	//   ....[29]....
        /*0298*/ 	.word	0x000049e0
        /*029c*/ 	.word	0x00000000
        /*02a0*/ 	.word	0x00000000
        /*02a4*/ 	.short	0x0101
        /*02a6*/ 	.byte	0x30
	.zero		1


	//   ....[30]....
        /*02a8*/ 	.word	0x00005340
        /*02ac*/ 	.word	0x0000000d
        /*02b0*/ 	.word	0x00000038
        /*02b4*/ 	.short	0x010a
        /*02b6*/ 	.byte	0x3f
	.zero		1


	//   ....[31]....
        /*02b8*/ 	.word	0x00005810
        /*02bc*/ 	.word	0x00000006
        /*02c0*/ 	.word	0x000000a8
        /*02c4*/ 	.short	0x0101
        /*02c6*/ 	.byte	0x3f
	.zero		1


	//   ....[32]....
        /*02c8*/ 	.word	0x00005f30
        /*02cc*/ 	.word	0x00000007
        /*02d0*/ 	.word	0x00000000
        /*02d4*/ 	.short	0x010a
        /*02d6*/ 	.byte	0x3f
	.zero		1


	//   ....[33]....
        /*02d8*/ 	.word	0x00005fb0
        /*02dc*/ 	.word	0x00000006
        /*02e0*/ 	.word	0x00000000
        /*02e4*/ 	.short	0x010a
        /*02e6*/ 	.byte	0x3f
	.zero		1


	//   ....[34]....
        /*02e8*/ 	.word	0x00006040
        /*02ec*/ 	.word	0x00000007
        /*02f0*/ 	.word	0x00000000
        /*02f4*/ 	.short	0x010a
        /*02f6*/ 	.byte	0x3f
	.zero		1


	//   ....[35]....
        /*02f8*/ 	.word	0x000060d0
        /*02fc*/ 	.word	0x00000006
        /*0300*/ 	.word	0x00000000
        /*0304*/ 	.short	0x010a
        /*0306*/ 	.byte	0x3f
	.zero		1


	//   ....[36]....
        /*0308*/ 	.word	0x00006160
        /*030c*/ 	.word	0x00000007
        /*0310*/ 	.word	0x00000000
        /*0314*/ 	.short	0x010a
        /*0316*/ 	.byte	0x3f
	.zero		1


	//   ....[37]....
        /*0318*/ 	.word	0x000061f0
        /*031c*/ 	.word	0x00000006
        /*0320*/ 	.word	0x00000000
        /*0324*/ 	.short	0x010a
        /*0326*/ 	.byte	0x3f
	.zero		1


	//   ....[38]....
        /*0328*/ 	.word	0x00006280
        /*032c*/ 	.word	0x00000005
        /*0330*/ 	.word	0x00000000
        /*0334*/ 	.short	0x010a
        /*0336*/ 	.byte	0x3f
	.zero		1


	//   ....[39]....
        /*0338*/ 	.word	0x000062f0
        /*033c*/ 	.word	0x00000003
        /*0340*/ 	.word	0xfffffff8
        /*0344*/ 	.short	0x010a
        /*0346*/ 	.byte	0x3f
	.zero		1


	//   ....[40]....
        /*0348*/ 	.word	0x00006340
        /*034c*/ 	.word	0x00000003
        /*0350*/ 	.word	0x00000000
        /*0354*/ 	.short	0x010a
        /*0356*/ 	.byte	0x3f
	.zero		1


	//   ....[41]....
        /*0358*/ 	.word	0x000063a0
        /*035c*/ 	.word	0x00000005
        /*0360*/ 	.word	0x00000000
        /*0364*/ 	.short	0x010a
        /*0366*/ 	.byte	0x3f
	.zero		1


	//   ....[42]....
        /*0368*/ 	.word	0x00006400
        /*036c*/ 	.word	0x00000003
        /*0370*/ 	.word	0x00000008
        /*0374*/ 	.short	0x010a
        /*0376*/ 	.byte	0x3f
	.zero		1


	//   ....[43]....
        /*0378*/ 	.word	0x000064d0
        /*037c*/ 	.word	0x0000000d
        /*0380*/ 	.word	0x00000038
        /*0384*/ 	.short	0x010a
        /*0386*/ 	.byte	0x3f
	.zero		1


	//   ....[44]....
        /*0388*/ 	.word	0x000065a0
        /*038c*/ 	.word	0x00000007
        /*0390*/ 	.word	0x00000000
        /*0394*/ 	.short	0x010a
        /*0396*/ 	.byte	0x3f
	.zero		1


	//   ....[45]....
        /*0398*/ 	.word	0x000065f0
        /*039c*/ 	.word	0x00000006
        /*03a0*/ 	.word	0x00000000
        /*03a4*/ 	.short	0x010a
        /*03a6*/ 	.byte	0x3f
	.zero		1


	//   ....[46]....
        /*03a8*/ 	.word	0x00006640
        /*03ac*/ 	.word	0x00000007
        /*03b0*/ 	.word	0x00000000
        /*03b4*/ 	.short	0x010a
        /*03b6*/ 	.byte	0x3f
	.zero		1


	//   ....[47]....
        /*03b8*/ 	.word	0x00006690
        /*03bc*/ 	.word	0x00000006
        /*03c0*/ 	.word	0x00000000
        /*03c4*/ 	.short	0x010a
        /*03c6*/ 	.byte	0x3f
	.zero		1


	//   ....[48]....
        /*03c8*/ 	.word	0x000066e0
        /*03cc*/ 	.word	0x00000007
        /*03d0*/ 	.word	0x00000000
        /*03d4*/ 	.short	0x010a
        /*03d6*/ 	.byte	0x3f
	.zero		1


	//   ....[49]....
        /*03d8*/ 	.word	0x00006730
        /*03dc*/ 	.word	0x00000006
        /*03e0*/ 	.word	0x00000000
        /*03e4*/ 	.short	0x010a
        /*03e6*/ 	.byte	0x3f
	.zero		1


	//----- nvinfo : EIATTR_NUM_MBARRIERS
	.align		4
.L_37:
        /*03e8*/ 	.byte	0x03, 0x38
        /*03ea*/ 	.short	0x0014


	//----- nvinfo : EIATTR_EXIT_INSTR_OFFSETS
	.align		4
        /*03ec*/ 	.byte	0x04, 0x1c
        /*03ee*/ 	.short	(.L_39 - .L_38)


	//   ....[0]....
.L_38:
        /*03f0*/ 	.word	0x00001470


	//   ....[1]....
        /*03f4*/ 	.word	0x000014d0


	//   ....[2]....
        /*03f8*/ 	.word	0x00005020


	//   ....[3]....
        /*03fc*/ 	.word	0x00005050


	//   ....[4]....
        /*0400*/ 	.word	0x000062d0


	//----- nvinfo : EIATTR_MAX_THREADS
	.align		4
.L_39:
        /*0404*/ 	.byte	0x04, 0x05
        /*0406*/ 	.short	(.L_41 - .L_40)
.L_40:
        /*0408*/ 	.word	0x00000180
        /*040c*/ 	.word	0x00000001
        /*0410*/ 	.word	0x00000001


	//----- nvinfo : EIATTR_CRS_STACK_SIZE
	.align		4
.L_41:
        /*0414*/ 	.byte	0x04, 0x1e
        /*0416*/ 	.short	(.L_43 - .L_42)
.L_42:
        /*0418*/ 	.word	0x00000000


	//----- nvinfo : EIATTR_CBANK_PARAM_SIZE
	.align		4
.L_43:
        /*041c*/ 	.byte	0x03, 0x19
        /*041e*/ 	.short	0x0470


	//----- nvinfo : EIATTR_PARAM_CBANK
	.align		4
        /*0420*/ 	.byte	0x04, 0x0a
        /*0422*/ 	.short	(.L_45 - .L_44)
	.align		4
.L_44:
        /*0424*/ 	.word	index@(.nv.constant0._ZN7cutlass13device_kernelINS_4gemm6kernel13GemmUniversalIN4cute5tupleIJiiiiEEENS1_10collective13CollectiveMmaINS1_34MainloopSm90TmaGmmaWarpSpecializedILi7ENS5_IJNS4_1CILi8EEENSA_ILi1EEESC_EEENS1_32KernelTmaWarpSpecializedPingpongEEENS5_IJNSA_ILi64EEESG_SG_EEENS_10tfloat32_tENS5_IJlSC_lEEESI_SJ_NS4_8TiledMMAINS4_8MMA_AtomIJNS4_4SM904GMMA29MMA_64x64x8_F32TF32TF32_SS_TNILNSN_7ScaleInE1ELSP_1EEEEEENS4_6LayoutINS5_IJSC_SC_SC_EEENS5_IJNSA_ILi0EEESU_SU_EEEEENS5_IJNS4_10UnderscoreESX_SX_EEEEENS4_13SM90_TMA_LOADENS4_14ComposedLayoutINS4_7SwizzleILi3ELi4ELi3EEENS4_18smem_ptr_flag_bitsILi32EEENSS_INS5_IJSB_NSA_ILi32EEEEEENS5_IJS16_SC_EEEEEEEvNS4_8identityENS4_23SM90_TMA_LOAD_MULTICASTES1A_vS1B_EENS_8epilogue10collective6detail29Sm90TmaWarpSpecializedAdapterINS1F_15DefaultEpilogueISI_SJ_SJ_NS1E_6thread17LinearCombinationISI_Li1EffLNS1J_9ScaleType4KindE0ELNS_15FloatRoundStyleE2ESI_EENS1_15EpilogueDefaultEEEEEvvEEEEvNT_6ParamsE)
        /*0428*/ 	.short	0x0210
        /*042a*/ 	.short	0x0470


	//----- nvinfo : EIATTR_SW_WAR
	.align		4
.L_45:
        /*042c*/ 	.byte	0x04, 0x36
        /*042e*/ 	.short	(.L_47 - .L_46)
.L_46:
        /*0430*/ 	.word	0x00000008
.L_47:


//--------------------- .nv.callgraph             --------------------------
	.section	.nv.callgraph,"",@"SHT_CUDA_CALLGRAPH"
	.align	4
	.sectionentsize	8
	.align		4
        /*0000*/ 	.word	0x00000000
	.align		4
        /*0004*/ 	.word	0xffffffff
	.align		4
        /*0008*/ 	.word	index@(_ZN7cutlass13device_kernelINS_4gemm6kernel13GemmUniversalIN4cute5tupleIJiiiiEEENS1_10collective13CollectiveMmaINS1_34MainloopSm90TmaGmmaWarpSpecializedILi7ENS5_IJNS4_1CILi8EEENSA_ILi1EEESC_EEENS1_32KernelTmaWarpSpecializedPingpongEEENS5_IJNSA_ILi64EEESG_SG_EEENS_10tfloat32_tENS5_IJlSC_lEEESI_SJ_NS4_8TiledMMAINS4_8MMA_AtomIJNS4_4SM904GMMA29MMA_64x64x8_F32TF32TF32_SS_TNILNSN_7ScaleInE1ELSP_1EEEEEENS4_6LayoutINS5_IJSC_SC_SC_EEENS5_IJNSA_ILi0EEESU_SU_EEEEENS5_IJNS4_10UnderscoreESX_SX_EEEEENS4_13SM90_TMA_LOADENS4_14ComposedLayoutINS4_7SwizzleILi3ELi4ELi3EEENS4_18smem_ptr_flag_bitsILi32EEENSS_INS5_IJSB_NSA_ILi32EEEEEENS5_IJS16_SC_EEEEEEEvNS4_8identityENS4_23SM90_TMA_LOAD_MULTICASTES1A_vS1B_EENS_8epilogue10collective6detail29Sm90TmaWarpSpecializedAdapterINS1F_15DefaultEpilogueISI_SJ_SJ_NS1E_6thread17LinearCombinationISI_Li1EffLNS1J_9ScaleType4KindE0ELNS_15FloatRoundStyleE2ESI_EENS1_15EpilogueDefaultEEEEEvvEEEEvNT_6ParamsE)
	.align		4
        /*000c*/ 	.word	index@(__assertfail)
	.align		4
        /*0010*/ 	.word	0x00000000
	.align		4
        /*0014*/ 	.word	0xfffffffe
	.align		4
        /*0018*/ 	.word	0x00000000
	.align		4
        /*001c*/ 	.word	0xfffffffd
	.align		4
        /*0020*/ 	.word	0x00000000
	.align		4
        /*0024*/ 	.word	0xfffffffc


//--------------------- .nv.constant4             --------------------------
	.section	.nv.constant4,"a",@progbits
	.align	8
	.align		8
.nv.constant4:
        /*0000*/ 	.dword	__assertfail
	.align		8
        /*0008*/ 	.dword	__unnamed_1
	.align		8
        /*0010*/ 	.dword	_ZN40_INTERNAL_a4db4b32_4_k_cu_cb969ca5_245404cuda3std3__45__cpo5beginE
	.align		8
        /*0018*/ 	.dword	_ZN40_INTERNAL_a4db4b32_4_k_cu_cb969ca5_245404cuda3std3__45__cpo3endE
	.align		8
        /*0020*/ 	.dword	_ZN40_INTERNAL_a4db4b32_4_k_cu_cb969ca5_245404cuda3std3__45__cpo6cbeginE
	.align		8
        /*0028*/ 	.dword	_ZN40_INTERNAL_a4db4b32_4_k_cu_cb969ca5_245404cuda3std3__45__cpo4cendE
	.align		8
        /*0030*/ 	.dword	_ZN40_INTERNAL_a4db4b32_4_k_cu_cb969ca5_245404cuda3std3__442_GLOBAL__N__a4db4b32_4_k_cu_cb969ca5_245406ignoreE
	.align		8
        /*0038*/ 	.dword	_ZN40_INTERNAL_a4db4b32_4_k_cu_cb969ca5_245404cuda3std3__419piecewise_constructE
	.align		8
        /*0040*/ 	.dword	_ZN40_INTERNAL_a4db4b32_4_k_cu_cb969ca5_245404cuda3std3__48in_placeE
	.align		8
        /*0048*/ 	.dword	_ZN40_INTERNAL_a4db4b32_4_k_cu_cb969ca5_245404cuda3std6ranges3__45__cpo4swapE
	.align		8
        /*0050*/ 	.dword	_ZN40_INTERNAL_a4db4b32_4_k_cu_cb969ca5_245404cuda3std6ranges3__45__cpo9iter_moveE
	.align		8
        /*0058*/ 	.dword	_ZN40_INTERNAL_a4db4b32_4_k_cu_cb969ca5_245404cute7productE
	.align		8
        /*0060*/ 	.dword	_ZN40_INTERNAL_a4db4b32_4_k_cu_cb969ca5_245404cute1_E
	.align		8
        /*0068*/ 	.dword	$str$22
	.align		8
        /*0070*/ 	.dword	$str$23


//--------------------- .text._ZN7cutlass13device_kernelINS_4gemm6kernel13GemmUniversalIN4cute5tupleIJiiiiEEENS1_10collective13CollectiveMmaINS1_34MainloopSm90TmaGmmaWarpSpecializedILi7ENS5_IJNS4_1CILi8EEENSA_ILi1EEESC_EEENS1_32KernelTmaWarpSpecializedPingpongEEENS5_IJNSA_ILi64EEESG_SG_EEENS_10tfloat32_tENS5_IJlSC_lEEESI_SJ_NS4_8TiledMMAINS4_8MMA_AtomIJNS4_4SM904GMMA29MMA_64x64x8_F32TF32TF32_SS_TNILNSN_7ScaleInE1ELSP_1EEEEEENS4_6LayoutINS5_IJSC_SC_SC_EEENS5_IJNSA_ILi0EEESU_SU_EEEEENS5_IJNS4_10UnderscoreESX_SX_EEEEENS4_13SM90_TMA_LOADENS4_14ComposedLayoutINS4_7SwizzleILi3ELi4ELi3EEENS4_18smem_ptr_flag_bitsILi32EEENSS_INS5_IJSB_NSA_ILi32EEEEEENS5_IJS16_SC_EEEEEEEvNS4_8identityENS4_23SM90_TMA_LOAD_MULTICASTES1A_vS1B_EENS_8epilogue10collective6detail29Sm90TmaWarpSpecializedAdapterINS1F_15DefaultEpilogueISI_SJ_SJ_NS1E_6thread17LinearCombinationISI_Li1EffLNS1J_9ScaleType4KindE0ELNS_15FloatRoundStyleE2ESI_EENS1_15EpilogueDefaultEEEEEvvEEEEvNT_6ParamsE --------------------------
	.section	.text._ZN7cutlass13device_kernelINS_4gemm6kernel13GemmUniversalIN4cute5tupleIJiiiiEEENS1_10collective13CollectiveMmaINS1_34MainloopSm90TmaGmmaWarpSpecializedILi7ENS5_IJNS4_1CILi8EEENSA_ILi1EEESC_EEENS1_32KernelTmaWarpSpecializedPingpongEEENS5_IJNSA_ILi64EEESG_SG_EEENS_10tfloat32_tENS5_IJlSC_lEEESI_SJ_NS4_8TiledMMAINS4_8MMA_AtomIJNS4_4SM904GMMA29MMA_64x64x8_F32TF32TF32_SS_TNILNSN_7ScaleInE1ELSP_1EEEEEENS4_6LayoutINS5_IJSC_SC_SC_EEENS5_IJNSA_ILi0EEESU_SU_EEEEENS5_IJNS4_10UnderscoreESX_SX_EEEEENS4_13SM90_TMA_LOADENS4_14ComposedLayoutINS4_7SwizzleILi3ELi4ELi3EEENS4_18smem_ptr_flag_bitsILi32EEENSS_INS5_IJSB_NSA_ILi32EEEEEENS5_IJS16_SC_EEEEEEEvNS4_8identityENS4_23SM90_TMA_LOAD_MULTICASTES1A_vS1B_EENS_8epilogue10collective6detail29Sm90TmaWarpSpecializedAdapterINS1F_15DefaultEpilogueISI_SJ_SJ_NS1E_6thread17LinearCombinationISI_Li1EffLNS1J_9ScaleType4KindE0ELNS_15FloatRoundStyleE2ESI_EENS1_15EpilogueDefaultEEEEEvvEEEEvNT_6ParamsE,"ax",@progbits
	.align	128
.text._ZN7cutlass13device_kernelINS_4gemm6kernel13GemmUniversalIN4cute5tupleIJiiiiEEENS1_10collective13CollectiveMmaINS1_34MainloopSm90TmaGmmaWarpSpecializedILi7ENS5_IJNS4_1CILi8EEENSA_ILi1EEESC_EEENS1_32KernelTmaWarpSpecializedPingpongEEENS5_IJNSA_ILi64EEESG_SG_EEENS_10tfloat32_tENS5_IJlSC_lEEESI_SJ_NS4_8TiledMMAINS4_8MMA_AtomIJNS4_4SM904GMMA29MMA_64x64x8_F32TF32TF32_SS_TNILNSN_7ScaleInE1ELSP_1EEEEEENS4_6LayoutINS5_IJSC_SC_SC_EEENS5_IJNSA_ILi0EEESU_SU_EEEEENS5_IJNS4_10UnderscoreESX_SX_EEEEENS4_13SM90_TMA_LOADENS4_14ComposedLayoutINS4_7SwizzleILi3ELi4ELi3EEENS4_18smem_ptr_flag_bitsILi32EEENSS_INS5_IJSB_NSA_ILi32EEEEEENS5_IJS16_SC_EEEEEEEvNS4_8identityENS4_23SM90_TMA_LOAD_MULTICASTES1A_vS1B_EENS_8epilogue10collective6detail29Sm90TmaWarpSpecializedAdapterINS1F_15DefaultEpilogueISI_SJ_SJ_NS1E_6thread17LinearCombinationISI_Li1EffLNS1J_9ScaleType4KindE0ELNS_15FloatRoundStyleE2ESI_EENS1_15EpilogueDefaultEEEEEvvEEEEvNT_6ParamsE:
        .type           _ZN7cutlass13device_kernelINS_4gemm6kernel13GemmUniversalIN4cute5tupleIJiiiiEEENS1_10collective13CollectiveMmaINS1_34MainloopSm90TmaGmmaWarpSpecializedILi7ENS5_IJNS4_1CILi8EEENSA_ILi1EEESC_EEENS1_32KernelTmaWarpSpecializedPingpongEEENS5_IJNSA_ILi64EEESG_SG_EEENS_10tfloat32_tENS5_IJlSC_lEEESI_SJ_NS4_8TiledMMAINS4_8MMA_AtomIJNS4_4SM904GMMA29MMA_64x64x8_F32TF32TF32_SS_TNILNSN_7ScaleInE1ELSP_1EEEEEENS4_6LayoutINS5_IJSC_SC_SC_EEENS5_IJNSA_ILi0EEESU_SU_EEEEENS5_IJNS4_10UnderscoreESX_SX_EEEEENS4_13SM90_TMA_LOADENS4_14ComposedLayoutINS4_7SwizzleILi3ELi4ELi3EEENS4_18smem_ptr_flag_bitsILi32EEENSS_INS5_IJSB_NSA_ILi32EEEEEENS5_IJS16_SC_EEEEEEEvNS4_8identityENS4_23SM90_TMA_LOAD_MULTICASTES1A_vS1B_EENS_8epilogue10collective6detail29Sm90TmaWarpSpecializedAdapterINS1F_15DefaultEpilogueISI_SJ_SJ_NS1E_6thread17LinearCombinationISI_Li1EffLNS1J_9ScaleType4KindE0ELNS_15FloatRoundStyleE2ESI_EENS1_15EpilogueDefaultEEEEEvvEEEEvNT_6ParamsE,@function
        .size           _ZN7cutlass13device_kernelINS_4gemm6kernel13GemmUniversalIN4cute5tupleIJiiiiEEENS1_10collective13CollectiveMmaINS1_34MainloopSm90TmaGmmaWarpSpecializedILi7ENS5_IJNS4_1CILi8EEENSA_ILi1EEESC_EEENS1_32KernelTmaWarpSpecializedPingpongEEENS5_IJNSA_ILi64EEESG_SG_EEENS_10tfloat32_tENS5_IJlSC_lEEESI_SJ_NS4_8TiledMMAINS4_8MMA_AtomIJNS4_4SM904GMMA29MMA_64x64x8_F32TF32TF32_SS_TNILNSN_7ScaleInE1ELSP_1EEEEEENS4_6LayoutINS5_IJSC_SC_SC_EEENS5_IJNSA_ILi0EEESU_SU_EEEEENS5_IJNS4_10UnderscoreESX_SX_EEEEENS4_13SM90_TMA_LOADENS4_14ComposedLayoutINS4_7SwizzleILi3ELi4ELi3EEENS4_18smem_ptr_flag_bitsILi32EEENSS_INS5_IJSB_NSA_ILi32EEEEEENS5_IJS16_SC_EEEEEEEvNS4_8identityENS4_23SM90_TMA_LOAD_MULTICASTES1A_vS1B_EENS_8epilogue10collective6detail29Sm90TmaWarpSpecializedAdapterINS1F_15DefaultEpilogueISI_SJ_SJ_NS1E_6thread17LinearCombinationISI_Li1EffLNS1J_9ScaleType4KindE0ELNS_15FloatRoundStyleE2ESI_EENS1_15EpilogueDefaultEEEEEvvEEEEvNT_6ParamsE,(.L_x_145 - _ZN7cutlass13device_kernelINS_4gemm6kernel13GemmUniversalIN4cute5tupleIJiiiiEEENS1_10collective13CollectiveMmaINS1_34MainloopSm90TmaGmmaWarpSpecializedILi7ENS5_IJNS4_1CILi8EEENSA_ILi1EEESC_EEENS1_32KernelTmaWarpSpecializedPingpongEEENS5_IJNSA_ILi64EEESG_SG_EEENS_10tfloat32_tENS5_IJlSC_lEEESI_SJ_NS4_8TiledMMAINS4_8MMA_AtomIJNS4_4SM904GMMA29MMA_64x64x8_F32TF32TF32_SS_TNILNSN_7ScaleInE1ELSP_1EEEEEENS4_6LayoutINS5_IJSC_SC_SC_EEENS5_IJNSA_ILi0EEESU_SU_EEEEENS5_IJNS4_10UnderscoreESX_SX_EEEEENS4_13SM90_TMA_LOADENS4_14ComposedLayoutINS4_7SwizzleILi3ELi4ELi3EEENS4_18smem_ptr_flag_bitsILi32EEENSS_INS5_IJSB_NSA_ILi32EEEEEENS5_IJS16_SC_EEEEEEEvNS4_8identityENS4_23SM90_TMA_LOAD_MULTICASTES1A_vS1B_EENS_8epilogue10collective6detail29Sm90TmaWarpSpecializedAdapterINS1F_15DefaultEpilogueISI_SJ_SJ_NS1E_6thread17LinearCombinationISI_Li1EffLNS1J_9ScaleType4KindE0ELNS_15FloatRoundStyleE2ESI_EENS1_15EpilogueDefaultEEEEEvvEEEEvNT_6ParamsE)
        .other          _ZN7cutlass13device_kernelINS_4gemm6kernel13GemmUniversalIN4cute5tupleIJiiiiEEENS1_10collective13CollectiveMmaINS1_34MainloopSm90TmaGmmaWarpSpecializedILi7ENS5_IJNS4_1CILi8EEENSA_ILi1EEESC_EEENS1_32KernelTmaWarpSpecializedPingpongEEENS5_IJNSA_ILi64EEESG_SG_EEENS_10tfloat32_tENS5_IJlSC_lEEESI_SJ_NS4_8TiledMMAINS4_8MMA_AtomIJNS4_4SM904GMMA29MMA_64x64x8_F32TF32TF32_SS_TNILNSN_7ScaleInE1ELSP_1EEEEEENS4_6LayoutINS5_IJSC_SC_SC_EEENS5_IJNSA_ILi0EEESU_SU_EEEEENS5_IJNS4_10UnderscoreESX_SX_EEEEENS4_13SM90_TMA_LOADENS4_14ComposedLayoutINS4_7SwizzleILi3ELi4ELi3EEENS4_18smem_ptr_flag_bitsILi32EEENSS_INS5_IJSB_NSA_ILi32EEEEEENS5_IJS16_SC_EEEEEEEvNS4_8identityENS4_23SM90_TMA_LOAD_MULTICASTES1A_vS1B_EENS_8epilogue10collective6detail29Sm90TmaWarpSpecializedAdapterINS1F_15DefaultEpilogueISI_SJ_SJ_NS1E_6thread17LinearCombinationISI_Li1EffLNS1J_9ScaleType4KindE0ELNS_15FloatRoundStyleE2ESI_EENS1_15EpilogueDefaultEEEEEvvEEEEvNT_6ParamsE,@"STO_CUDA_ENTRY STV_DEFAULT"
_ZN7cutlass13device_kernelINS_4gemm6kernel13GemmUniversalIN4cute5tupleIJiiiiEEENS1_10collective13CollectiveMmaINS1_34MainloopSm90TmaGmmaWarpSpecializedILi7ENS5_IJNS4_1CILi8EEENSA_ILi1EEESC_EEENS1_32KernelTmaWarpSpecializedPingpongEEENS5_IJNSA_ILi64EEESG_SG_EEENS_10tfloat32_tENS5_IJlSC_lEEESI_SJ_NS4_8TiledMMAINS4_8MMA_AtomIJNS4_4SM904GMMA29MMA_64x64x8_F32TF32TF32_SS_TNILNSN_7ScaleInE1ELSP_1EEEEEENS4_6LayoutINS5_IJSC_SC_SC_EEENS5_IJNSA_ILi0EEESU_SU_EEEEENS5_IJNS4_10UnderscoreESX_SX_EEEEENS4_13SM90_TMA_LOADENS4_14ComposedLayoutINS4_7SwizzleILi3ELi4ELi3EEENS4_18smem_ptr_flag_bitsILi32EEENSS_INS5_IJSB_NSA_ILi32EEEEEENS5_IJS16_SC_EEEEEEEvNS4_8identityENS4_23SM90_TMA_LOAD_MULTICASTES1A_vS1B_EENS_8epilogue10collective6detail29Sm90TmaWarpSpecializedAdapterINS1F_15DefaultEpilogueISI_SJ_SJ_NS1E_6thread17LinearCombinationISI_Li1EffLNS1J_9ScaleType4KindE0ELNS_15FloatRoundStyleE2ESI_EENS1_15EpilogueDefaultEEEEEvvEEEEvNT_6ParamsE:
[----:B------:R-:W0:Y:S02]  /*0000*/  LDC R1, c[0x0][0x28] ;  /* 0x00000a00ff017b82 */ /* 0x000e240000000800 */
[----:B0-----:R-:W-:Y:S01]  /*0010*/  VIADD R1, R1, 0xfffffff8 ;  /* 0xfffffff801017836 */ /* 0x001fe20000000000 */
[----:B------:R-:W0:Y:S01]  /*0020*/  S2R R4, SR_TID.X ;  /* 0x0000000000047919 */ /* 0x000e220000002100 */
[----:B------:R-:W-:Y:S01]  /*0030*/  ELECT P0, URZ, PT ;  /* 0x00000000003f782f */ /* 0x000fe20003800000 */
[----:B------:R-:W-:Y:S01]  /*0040*/  BSSY B0, `(.L_x_0) ;  /* 0x000000f000007945 */ /* 0x000fe20003800000 */
[--C-:B0-----:R-:W-:Y:S02]  /*0050*/  SHF.R.U32.HI R0, RZ, 0x5, R4.reuse ;  /* 0x00000005ff007819 */ /* 0x101fe40000011604 */
[----:B------:R-:W-:-:S03]  /*0060*/  SHF.R.U32.HI R7, RZ, 0x7, R4 ;  /* 0x00000007ff077819 */ /* 0x000fc60000011604 */
[----:B------:R-:W0:Y:S04]  /*0070*/  SHFL.IDX PT, R2, R0, RZ, 0x1f ;  /* 0x00001fff00027589 */ /* 0x000e2800000e0000 */
[----:B------:R1:W2:Y:S01]  /*0080*/  SHFL.IDX PT, R10, R7, RZ, 0x1f ;  /* 0x00001fff070a7589 */ /* 0x0002a200000e0000 */
[----:B0-----:R-:W-:-:S13]  /*0090*/  ISETP.NE.OR P0, PT, R2, RZ, !P0 ;  /* 0x000000ff0200720c */ /* 0x001fda0004705670 */
[----:B-12---:R-:W-:Y:S05]  /*00a0*/  @P0 BRA `(.L_x_1) ;  /* 0x0000000000200947 */ /* 0x006fea0003800000 */
[----:B------:R-:W-:Y:S02]  /*00b0*/  ULDC.64 UR4, c[0x0][0x198] ;  /* 0x0000660000047ab9 */ /* 0x000fe40000000a00 */
[----:B------:R-:W-:Y:S02]  /*00c0*/  UIADD3 UR6, UP0, UR4, 0xf0, URZ ;  /* 0x000000f004067890 */ /* 0x000fe4000ff1e03f */
[----:B------:R-:W-:Y:S02]  /*00d0*/  UIADD3 UR4, UP1, UR4, 0x1f0, URZ ;  /* 0x000001f004047890 */ /* 0x000fe4000ff3e03f */
[----:B------:R-:W-:Y:S02]  /*00e0*/  UIADD3.X UR7, URZ, UR5, URZ, UP0, !UPT ;  /* 0x000000053f077290 */ /* 0x000fe400087fe43f */
[----:B------:R-:W-:-:S07]  /*00f0*/  UIADD3.X UR5, URZ, UR5, URZ, UP1, !UPT ;  /* 0x000000053f057290 */ /* 0x000fce0008ffe43f */
[----:B------:R0:W-:Y:S02]  /*0100*/  UTMACCTL.PF [UR6] ;  /* 0x00000000060079b9 */ /* 0x0001e40008040000 */
[----:B------:R0:W-:Y:S02]  /*0110*/  UTMACCTL.PF [UR4] ;  /* 0x00000000040079b9 */ /* 0x0001e40008040000 */
[----:B0-----:R-:W-:Y:S01]  /*0120*/  NOP ;  /* 0x0000000000007918 */ /* 0x001fe20000000000 */
.L_x_1:
[----:B------:R-:W-:Y:S05]  /*0130*/  BSYNC B0 ;  /* 0x0000000000007941 */ /* 0x000fea0003800000 */
.L_x_0:
[----:B------:R-:W0:Y:S01]  /*0140*/  SHFL.IDX PT, R9, R0, RZ, 0x1f ;  /* 0x00001fff00097589 */ /* 0x000e2200000e0000 */
[----:B------:R-:W-:-:S04]  /*0150*/  SHF.R.S32.HI R3, RZ, 0x1f, R4 ;  /* 0x0000001fff037819 */ /* 0x000fc80000011404 */
[----:B------:R-:W-:-:S04]  /*0160*/  LEA.HI R3, R3, R4, RZ, 0x7 ;  /* 0x0000000403037211 */ /* 0x000fc800078f38ff */
[----:B------:R-:W-:Y:S02]  /*0170*/  LOP3.LUT R3, R3, 0xffffff80, RZ, 0xc0, !PT ;  /* 0xffffff8003037812 */ /* 0x000fe400078ec0ff */
[----:B0-----:R-:W-:-:S13]  /*0180*/  ISETP.NE.AND P0, PT, R9, RZ, PT ;  /* 0x000000ff0900720c */ /* 0x001fda0003f05270 */
[----:B------:R-:W-:Y:S05]  /*0190*/  @P0 BRA `(.L_x_2) ;  /* 0x0000000000700947 */ /* 0x000fea0003800000 */
[----:B------:R-:W0:Y:S01]  /*01a0*/  S2UR UR8, SR_CgaCtaId ;  /* 0x00000000000879c3 */ /* 0x000e220000008800 */
[----:B------:R-:W-:Y:S01]  /*01b0*/  UMOV UR4, 0x400 ;  /* 0x0000040000047882 */ /* 0x000fe20000000000 */
[----:B------:R-:W-:Y:S01]  /*01c0*/  UMOV UR5, 0x1 ;  /* 0x0000000100057882 */ /* 0x000fe20000000000 */
[----:B------:R-:W-:Y:S01]  /*01d0*/  UMOV UR6, 0x8 ;  /* 0x0000000800067882 */ /* 0x000fe20000000000 */
[----:B------:R-:W-:Y:S01]  /*01e0*/  ELECT P0, URZ, PT ;  /* 0x00000000003f782f */ /* 0x000fe20003800000 */
[----:B------:R-:W-:-:S04]  /*01f0*/  UIADD3 UR6, -UR6, 0x100000, URZ ;  /* 0x0010000006067890 */ /* 0x000fc8000fffe13f */
[----:B------:R-:W-:Y:S02]  /*0200*/  USHF.L.U32 UR7, UR6, 0xb, URZ ;  /* 0x0000000b06077899 */ /* 0x000fe4000800063f */
[----:B------:R-:W-:Y:S02]  /*0210*/  USHF.L.U32 UR6, UR6, 0x1, URZ ;  /* 0x0000000106067899 */ /* 0x000fe4000800063f */
[----:B0-----:R-:W-:Y:S02]  /*0220*/  ULEA UR8, UR8, UR4, 0x18 ;  /* 0x0000000408087291 */ /* 0x001fe4000f8ec03f */
[----:B------:R-:W-:-:S04]  /*0230*/  UIADD3 UR4, -UR5, 0x100000, URZ ;  /* 0x0010000005047890 */ /* 0x000fc8000fffe13f */
[----:B------:R-:W-:Y:S02]  /*0240*/  USHF.L.U32 UR5, UR4, 0xb, URZ ;  /* 0x0000000b04057899 */ /* 0x000fe4000800063f */
[----:B------:R-:W-:Y:S01]  /*0250*/  USHF.L.U32 UR4, UR4, 0x1, URZ ;  /* 0x0000000104047899 */ /* 0x000fe2000800063f */
[----:B------:R-:W0:Y:S11]  /*0260*/  FENCE.VIEW.ASYNC.S ;  /* 0x00000000000073c6 */ /* 0x000e360000000000 */
[----:B0-----:R0:W1:Y:S01]  /*0270*/  SYNCS.EXCH.64 URZ, [UR8], UR4 ;  /* 0x00000004083f75b2 */ /* 0x0010620008000100 */
[----:B------:R0:W2:Y:S01]  /*0280*/  SYNCS.EXCH.64 URZ, [UR8+0x38], UR6 ;  /* 0x00003806083f75b2 */ /* 0x0000a20008000100 */
[----:B------:R0:W3:Y:S01]  /*0290*/  SYNCS.EXCH.64 URZ, [UR8+0x8], UR4 ;  /* 0x00000804083f75b2 */ /* 0x0000e20008000100 */
[----:B------:R0:W4:Y:S01]  /*02a0*/  SYNCS.EXCH.64 URZ, [UR8+0x40], UR6 ;  /* 0x00004006083f75b2 */ /* 0x0001220008000100 */
[----:B------:R0:W0:Y:S01]  /*02b0*/  SYNCS.EXCH.64 URZ, [UR8+0x10], UR4 ;  /* 0x00001004083f75b2 */ /* 0x0000220008000100 */
        /* <DEDUP_REMOVED lines=9> */
[----:B------:R-:W-:Y:S01]  /*0350*/  NOP ;  /* 0x0000000000007918 */ /* 0x000fe20000000000 */
.L_x_2:
[----:B------:R-:W5:Y:S01]  /*0360*/  S2UR UR12, SR_CTAID.X ;  /* 0x00000000000c79c3 */ /* 0x000f620000002500 */
[----:B------:R-:W1:Y:S01]  /*0370*/  SHFL.IDX PT, R16, R0, RZ, 0x1f ;  /* 0x00001fff00107589 */ /* 0x000e6200000e0000 */
[----:B------:R-:W-:Y:S01]  /*0380*/  IMAD.IADD R5, R4, 0x1, -R3 ;  /* 0x0000000104057824 */ /* 0x000fe200078e0a03 */
[----:B------:R-:W-:Y:S02]  /*0390*/  SHF.R.S32.HI R14, RZ, 0x1f, R9 ;  /* 0x0000001fff0e7819 */ /* 0x000fe40000011409 */
[----:B------:R-:W-:Y:S01]  /*03a0*/  ELECT P0, URZ, PT ;  /* 0x00000000003f782f */ /* 0x000fe20003800000 */
[----:B------:R5:W2:Y:S01]  /*03b0*/  SHFL.IDX PT, R13, R0, RZ, 0x1f ;  /* 0x00001fff000d7589 */ /* 0x000aa200000e0000 */
[----:B------:R-:W-:Y:S02]  /*03c0*/  ELECT P1, URZ, PT ;  /* 0x00000000003f782f */ /* 0x000fe40003820000 */
[----:B------:R-:W-:Y:S01]  /*03d0*/  SHF.R.S32.HI R8, RZ, 0x1f, R5 ;  /* 0x0000001fff087819 */ /* 0x000fe20000011405 */
[----:B0-----:R-:W-:Y:S01]  /*03e0*/  ULDC UR4, c[0x0][0x150] ;  /* 0x0000540000047ab9 */ /* 0x001fe20000000800 */
[----:B------:R-:W0:Y:S01]  /*03f0*/  S2R R6, SR_CTAID.Y ;  /* 0x0000000000067919 */ /* 0x000e220000002600 */
[----:B------:R-:W-:Y:S01]  /*0400*/  LEA.HI R14, R14, R9, RZ, 0x2 ;  /* 0x000000090e0e7211 */ /* 0x000fe200078f10ff */
[----:B------:R-:W3:Y:S01]  /*0410*/  LDC R15, c[0x0][0x140] ;  /* 0x00005000ff0f7b82 */ /* 0x000ee20000000800 */
[----:B------:R-:W-:Y:S01]  /*0420*/  LEA.HI R3, R8, R5, RZ, 0x3 ;  /* 0x0000000508037211 */ /* 0x000fe200078f18ff */
[----:B------:R-:W-:Y:S01]  /*0430*/  UMOV UR11, 0x80 ;  /* 0x00000080000b7882 */ /* 0x000fe20000000000 */
[----:B------:R-:W-:Y:S01]  /*0440*/  LOP3.LUT R14, R14, 0x3ffffffc, RZ, 0xc0, !PT ;  /* 0x3ffffffc0e0e7812 */ /* 0x000fe200078ec0ff */
[----:B------:R-:W-:Y:S01]  /*0450*/  NOP ;  /* 0x0000000000007918 */ /* 0x000fe20000000000 */
[--C-:B------:R-:W-:Y:S01]  /*0460*/  SHF.R.S32.HI R11, RZ, 0x3, R3.reuse ;  /* 0x00000003ff0b7819 */ /* 0x100fe20000011403 */
[----:B------:R-:W-:Y:S01]  /*0470*/  NOP ;  /* 0x0000000000007918 */ /* 0x000fe20000000000 */
[----:B------:R-:W-:Y:S01]  /*0480*/  SHF.R.S32.HI R12, RZ, 0x1f, R3 ;  /* 0x0000001fff0c7819 */ /* 0x000fe20000011403 */
[----:B------:R-:W-:Y:S01]  /*0490*/  IMAD.IADD R9, R9, 0x1, -R14 ;  /* 0x0000000109097824 */ /* 0x000fe200078e0a0e */
[----:B------:R-:W-:Y:S01]  /*04a0*/  SHF.R.S32.HI R3, RZ, 0x1f, R2 ;  /* 0x0000001fff037819 */ /* 0x000fe20000011402 */
[----:B------:R-:W4:Y:S01]  /*04b0*/  LDC R21, c[0x0][0x148] ;  /* 0x00005200ff157b82 */ /* 0x000f220000000800 */
[----:B------:R-:W-:Y:S01]  /*04c0*/  LEA.HI R12, R12, R11, RZ, 0x2 ;  /* 0x0000000b0c0c7211 */ /* 0x000fe200078f10ff */
[----:B------:R-:W-:Y:S01]  /*04d0*/  VIADD R36, R10, 0xffffffff ;  /* 0xffffffff0a247836 */ /* 0x000fe20000000000 */
[----:B-----5:R-:W-:Y:S01]  /*04e0*/  I2FP.F32.U32 R0, UR12 ;  /* 0x0000000c00007c45 */ /* 0x020fe20008201000 */
[----:B------:R-:W-:Y:S01]  /*04f0*/  IMAD.MOV.U32 R57, RZ, RZ, 0x1 ;  /* 0x00000001ff397424 */ /* 0x000fe200078e00ff */
[----:B------:R-:W-:-:S02]  /*0500*/  LOP3.LUT R12, R12, 0xfffffffc, RZ, 0xc0, !PT ;  /* 0xfffffffc0c0c7812 */ /* 0x000fc400078ec0ff */
[----:B-1----:R-:W-:Y:S01]  /*0510*/  ISETP.NE.OR P0, PT, R16, RZ, !P0 ;  /* 0x000000ff1000720c */ /* 0x002fe20004705670 */
[----:B------:R-:W-:Y:S01]  /*0520*/  FMUL R0, R0, UR4 ;  /* 0x0000000400007c20 */ /* 0x000fe20008400000 */
[----:B--2---:R-:W-:Y:S01]  /*0530*/  ISETP.NE.OR P1, PT, R13, RZ, !P1 ;  /* 0x000000ff0d00720c */ /* 0x004fe20004f25670 */
[----:B------:R-:W-:Y:S01]  /*0540*/  IMAD.IADD R12, R11, 0x1, -R12 ;  /* 0x000000010b0c7824 */ /* 0x000fe200078e0a0c */
[----:B------:R-:W-:Y:S01]  /*0550*/  LEA.HI R3, R3, R2, RZ, 0x2 ;  /* 0x0000000203037211 */ /* 0x000fe200078f10ff */
[----:B------:R-:W1:Y:S01]  /*0560*/  LDC R11, c[0x0][0x144] ;  /* 0x00005100ff0b7b82 */ /* 0x000e620000000800 */
[----:B------:R-:W-:Y:S01]  /*0570*/  ULDC UR4, c[0x0][0x154] ;  /* 0x0000550000047ab9 */ /* 0x000fe20000000800 */
[----:B------:R-:W-:Y:S01]  /*0580*/  IMAD R9, R9, 0x4, R12 ;  /* 0x0000000409097824 */ /* 0x000fe200078e020c */
[----:B------:R-:W2:Y:S01]  /*0590*/  F2I.U32.TRUNC.NTZ R0, R0 ;  /* 0x0000000000007305 */ /* 0x000ea2000020f000 */
[----:B------:R-:W-:Y:S01]  /*05a0*/  LOP3.LUT R3, R3, 0xfffffffc, RZ, 0xc0, !PT ;  /* 0xfffffffc03037812 */ /* 0x000fe200078ec0ff */
[----:B------:R-:W5:Y:S01]  /*05b0*/  SHFL.IDX PT, R12, R7, RZ, 0x1f ;  /* 0x00001fff070c7589 */ /* 0x000f6200000e0000 */
[----:B------:R-:W-:Y:S01]  /*05c0*/  IMAD.SHL.U32 R56, R9, 0x4, RZ ;  /* 0x0000000409387824 */ /* 0x000fe200078e00ff */
[----:B---3--:R-:W-:Y:S01]  /*05d0*/  ISETP.EQ.U32.AND P2, PT, R15, 0x1, PT ;  /* 0x000000010f00780c */ /* 0x008fe20003f42070 */
[----:B------:R-:W-:Y:S01]  /*05e0*/  VOTEU.ALL UP0, P0 ;  /* 0x00000000003f7886 */ /* 0x000fe20000000000 */
[----:B------:R-:W-:Y:S01]  /*05f0*/  ISETP.GE.U32.AND P6, PT, R36, 0x2, PT ;  /* 0x000000022400780c */ /* 0x000fe20003fc6070 */
[----:B------:R-:W-:Y:S01]  /*0600*/  VOTEU.ALL UP1, P1 ;  /* 0x00000000003f7886 */ /* 0x000fe20000820000 */
[----:B------:R-:W-:Y:S01]  /*0610*/  LOP3.LUT R56, R9, 0xc, R56, 0x78, !PT ;  /* 0x0000000c09387812 */ /* 0x000fe200078e7838 */
[----:B------:R-:W-:Y:S01]  /*0620*/  IMAD.IADD R9, R2, 0x1, -R3 ;  /* 0x0000000102097824 */ /* 0x000fe200078e0a03 */
[----:B------:R-:W3:Y:S01]  /*0630*/  @!UP0 S2UR UR7, SR_CgaCtaId ;  /* 0x00000000000789c3 */ /* 0x000ee20000008800 */
[----:B0-----:R-:W-:Y:S01]  /*0640*/  I2FP.F32.U32 R2, R6 ;  /* 0x0000000600027245 */ /* 0x001fe20000201000 */
[----:B------:R-:W-:Y:S01]  /*0650*/  @!UP0 UMOV UR6, 0x400 ;  /* 0x0000040000068882 */ /* 0x000fe20000000000 */
[----:B------:R-:W-:Y:S01]  /*0660*/  SHF.R.S32.HI R3, RZ, 0x1f, R56 ;  /* 0x0000001fff037819 */ /* 0x000fe20000011438 */
[----:B------:R-:W-:Y:S01]  /*0670*/  @!UP1 UMOV UR9, 0x400 ;  /* 0x0000040000099882 */ /* 0x000fe20000000000 */
[----:B--2---:R-:W-:-:S02]  /*0680*/  IMAD.MOV R0, RZ, RZ, -R0 ;  /* 0x000000ffff007224 */ /* 0x004fc400078e0a00 */
[----:B------:R-:W-:Y:S01]  /*0690*/  FMUL R2, R2, UR4 ;  /* 0x0000000402027c20 */ /* 0x000fe20008400000 */
[----:B------:R-:W-:Y:S01]  /*06a0*/  LEA.HI R3, R3, R56, RZ, 0x3 ;  /* 0x0000003803037211 */ /* 0x000fe200078f18ff */
[----:B------:R-:W0:Y:S01]  /*06b0*/  @!UP1 S2UR UR10, SR_CgaCtaId ;  /* 0x00000000000a99c3 */ /* 0x000e220000008800 */
[----:B------:R-:W-:Y:S01]  /*06c0*/  UMOV UR4, 0x20 ;  /* 0x0000002000047882 */ /* 0x000fe20000000000 */
[----:B------:R-:W-:Y:S01]  /*06d0*/  VOTEU.ALL UP2, P1 ;  /* 0x00000000003f7886 */ /* 0x000fe20000840000 */
[----:B-1----:R-:W-:Y:S01]  /*06e0*/  IMAD R20, R11, R0, UR12 ;  /* 0x0000000c0b147e24 */ /* 0x002fe2000f8e0200 */
[----:B------:R-:W-:Y:S01]  /*06f0*/  LOP3.LUT R11, R3, 0xfffffff8, RZ, 0xc0, !PT ;  /* 0xfffffff8030b7812 */ /* 0x000fe200078ec0ff */
[----:B------:R-:W1:Y:S01]  /*0700*/  F2I.U32.TRUNC.NTZ R2, R2 ;  /* 0x0000000200027305 */ /* 0x000e62000020f000 */
[----:B------:R-:W-:-:S04]  /*0710*/  @!UP0 UIADD3 UR4, -UR4, 0x100000, URZ ;  /* 0x0010000004048890 */ /* 0x000fc8000fffe13f */
[----:B------:R-:W-:Y:S02]  /*0720*/  @!UP0 USHF.L.U32 UR5, UR4, 0xb, URZ ;  /* 0x0000000b04058899 */ /* 0x000fe4000800063f */
[----:B------:R-:W-:Y:S01]  /*0730*/  @!UP0 USHF.L.U32 UR4, UR4, 0x1, URZ ;  /* 0x0000000104048899 */ /* 0x000fe2000800063f */
[----:B------:R-:W-:Y:S01]  /*0740*/  ISETP.NE.AND P4, PT, R10, RZ, PT ;  /* 0x000000ff0a00720c */ /* 0x000fe20003f85270 */
[----:B------:R-:W-:Y:S01]  /*0750*/  VOTEU.ALL UP3, P1 ;  /* 0x00000000003f7886 */ /* 0x000fe20000860000 */
[----:B------:R-:W-:Y:S01]  /*0760*/  IMAD.IADD R11, R56, 0x1, -R11 ;  /* 0x00000001380b7824 */ /* 0x000fe200078e0a0b */
[----:B------:R-:W-:Y:S01]  /*0770*/  VOTEU.ALL UP4, P1 ;  /* 0x00000000003f7886 */ /* 0x000fe20000880000 */
[----:B------:R-:W-:Y:S01]  /*0780*/  VOTEU.ALL UP5, P1 ;  /* 0x00000000003f7886 */ /* 0x000fe200008a0000 */
[----:B------:R-:W-:Y:S02]  /*0790*/  ISETP.NE.AND P1, PT, R9, 0x3, PT ;  /* 0x000000030900780c */ /* 0x000fe40003f25270 */
[----:B------:R-:W-:Y:S01]  /*07a0*/  ISETP.NE.AND P3, PT, R11, R20, PT ;  /* 0x000000140b00720c */ /* 0x000fe20003f65270 */
[----:B---3--:R-:W-:Y:S01]  /*07b0*/  @!UP0 ULEA UR8, UR7, UR6, 0x18 ;  /* 0x0000000607088291 */ /* 0x008fe2000f8ec03f */
[----:B------:R-:W-:Y:S01]  /*07c0*/  ISETP.EQ.OR P1, PT, R9, RZ, !P1 ;  /* 0x000000ff0900720c */ /* 0x000fe20004f22670 */
[----:B------:R-:W-:-:S04]  /*07d0*/  @!UP1 UIADD3 UR6, -UR11, 0x100000, URZ ;  /* 0x001000000b069890 */ /* 0x000fc8000fffe13f */
[----:B------:R-:W-:Y:S02]  /*07e0*/  @!UP1 USHF.L.U32 UR7, UR6, 0xb, URZ ;  /* 0x0000000b06079899 */ /* 0x000fe4000800063f */
[----:B------:R-:W-:Y:S01]  /*07f0*/  @!UP1 USHF.L.U32 UR6, UR6, 0x1, URZ ;  /* 0x0000000106069899 */ /* 0x000fe2000800063f */
[----:B-----5:R-:W-:Y:S01]  /*0800*/  R2UR UR43, R12 ;  /* 0x000000000c2b72ca */ /* 0x020fe200000e0000 */
[----:B-1----:R-:W-:Y:S01]  /*0810*/  IMAD.MOV R24, RZ, RZ, -R2 ;  /* 0x000000ffff187224 */ /* 0x002fe200078e0a02 */
[----:B------:R-:W-:Y:S01]  /*0820*/  VOTEU.ALL UP0, P0 ;  /* 0x00000000003f7886 */ /* 0x000fe20000000000 */
[----:B------:R-:W-:Y:S01]  /*0830*/  ISETP.EQ.AND P1, PT, R10, RZ, P1 ;  /* 0x000000ff0a00720c */ /* 0x000fe20000f22270 */
[----:B0-----:R-:W-:Y:S01]  /*0840*/  @!UP1 ULEA UR9, UR10, UR9, 0x18 ;  /* 0x000000090a099291 */ /* 0x001fe2000f8ec03f */
[----:B----4-:R-:W-:Y:S01]  /*0850*/  IMAD R0, R21, R24, R6 ;  /* 0x0000001815007224 */ /* 0x010fe200078e0206 */
[----:B------:R-:W-:Y:S01]  /*0860*/  VOTEU.ALL UP1, P0 ;  /* 0x00000000003f7886 */ /* 0x000fe20000020000 */
[----:B------:R-:W-:Y:S01]  /*0870*/  @P3 SHF.R.S32.HI R3, RZ, 0x3, R3 ;  /* 0x00000003ff033819 */ /* 0x000fe20000011403 */
[----:B------:R-:W0:Y:S02]  /*0880*/  FENCE.VIEW.ASYNC.S ;  /* 0x00000000000073c6 */ /* 0x000e240000000000 */
[----:B0-----:R0:W1:Y:S01]  /*0890*/  @!UP0 SYNCS.EXCH.64 URZ, [UR8+0xa0], UR4 ;  /* 0x0000a004083f85b2 */ /* 0x0010620008000100 */
[----:B------:R-:W-:-:S02]  /*08a0*/  LOP3.LUT P0, RZ, R5, 0x7, RZ, 0xc0, !PT ;  /* 0x0000000705ff7812 */ /* 0x000fc4000780c0ff */
[----:B------:R-:W-:Y:S02]  /*08b0*/  @P3 ISETP.NE.AND P5, PT, R3, R0, PT ;  /* 0x000000000300320c */ /* 0x000fe40003fa5270 */
[----:B------:R-:W-:Y:S02]  /*08c0*/  ISETP.LT.U32.AND P0, PT, R56, 0x8, !P0 ;  /* 0x000000083800780c */ /* 0x000fe40004701070 */
[----:B------:R-:W-:Y:S02]  /*08d0*/  @P3 SEL R57, RZ, 0x1, P5 ;  /* 0x00000001ff393807 */ /* 0x000fe40002800000 */
[----:B------:R-:W-:Y:S02]  /*08e0*/  SEL R0, RZ, 0x1, !P0 ;  /* 0x00000001ff007807 */ /* 0x000fe40004000000 */
[----:B------:R-:W-:Y:S02]  /*08f0*/  SEL R23, RZ, 0x1, !P1 ;  /* 0x00000001ff177807 */ /* 0x000fe40004800000 */
[----:B------:R-:W-:-:S02]  /*0900*/  LOP3.LUT R57, R57, R0, RZ, 0xc0, !PT ;  /* 0x0000000039397212 */ /* 0x000fc400078ec0ff */
[----:B------:R-:W-:Y:S01]  /*0910*/  SEL R23, R23, 0x2, P6 ;  /* 0x0000000217177807 */ /* 0x000fe20003000000 */
[----:B------:R0:W2:Y:S01]  /*0920*/  @!UP1 SYNCS.EXCH.64 URZ, [UR8+0xa8], UR4 ;  /* 0x0000a804083f95b2 */ /* 0x0000a20008000100 */
[----:B------:R-:W-:Y:S01]  /*0930*/  NOP ;  /* 0x0000000000007918 */ /* 0x000fe20000000000 */
[----:B------:R0:W3:Y:S01]  /*0940*/  @!UP2 SYNCS.EXCH.64 URZ, [UR9+0x80], UR6 ;  /* 0x00008006093fa5b2 */ /* 0x0000e20008000100 */
[----:B------:R0:W4:Y:S01]  /*0950*/  @!UP3 SYNCS.EXCH.64 URZ, [UR9+0x88], UR6 ;  /* 0x00008806093fb5b2 */ /* 0x0001220008000100 */
[----:B------:R0:W0:Y:S01]  /*0960*/  @!UP4 SYNCS.EXCH.64 URZ, [UR9+0x90], UR6 ;  /* 0x00009006093fc5b2 */ /* 0x0000220008000100 */
[----:B------:R0:W0:Y:S01]  /*0970*/  @!UP5 SYNCS.EXCH.64 URZ, [UR9+0x98], UR6 ;  /* 0x00009806093fd5b2 */ /* 0x0000220008000100 */
[----:B------:R-:W-:Y:S01]  /*0980*/  NOP ;  /* 0x0000000000007918 */ /* 0x000fe20000000000 */
[----:B------:R-:W-:Y:S05]  /*0990*/  @!P2 BRA `(.L_x_3) ;  /* 0x000000000008a947 */ /* 0x000fea0003800000 */
[----:B01234-:R-:W-:Y:S01]  /*09a0*/  UCGABAR_ARV ;  /* 0x00000000000079c7 */ /* 0x01ffe20008000000 */
[----:B------:R-:W-:Y:S05]  /*09b0*/  BRA `(.L_x_4) ;  /* 0x0000000000047947 */ /* 0x000fea0003800000 */
.L_x_3:
[----:B01234-:R-:W-:Y:S01]  /*09c0*/  NOP ;  /* 0x0000000000007918 */ /* 0x01ffe20000000000 */
.L_x_4:
[----:B------:R-:W-:Y:S01]  /*09d0*/  ULDC.64 UR4, c[0x0][0x598] ;  /* 0x0001660000047ab9 */ /* 0x000fe20000000a00 */
[----:B------:R-:W-:Y:S01]  /*09e0*/  ULDC.64 UR36, c[0x0][0x208] ;  /* 0x0000820000247ab9 */ /* 0x000fe20000000a00 */
[----:B------:R-:W-:-:S04]  /*09f0*/  ISETP.NE.U32.AND P0, PT, RZ, UR4, PT ;  /* 0x00000004ff007c0c */ /* 0x000fc8000bf05070 */
[----:B------:R-:W-:-:S13]  /*0a00*/  ISETP.NE.AND.EX P0, PT, RZ, UR5, PT, P0 ;  /* 0x00000005ff007c0c */ /* 0x000fda000bf05300 */
[----:B------:R-:W-:Y:S05]  /*0a10*/  @!P0 BRA `(.L_x_5) ;  /* 0x00000000001c8947 */ /* 0x000fea0003800000 */
[----:B------:R-:W0:Y:S02]  /*0a20*/  LDC.64 R2, c[0x0][0x598] ;  /* 0x00016600ff027b82 */ /* 0x000e240000000a00 */
[----:B0-----:R-:W2:Y:S02]  /*0a30*/  LDG.E.64 R2, desc[UR36][R2.64] ;  /* 0x0000002402027981 */ /* 0x001ea4000c1e1b00 */
[----:B--2---:R-:W-:-:S04]  /*0a40*/  ISETP.NE.U32.AND P0, PT, R2, RZ, PT ;  /* 0x000000ff0200720c */ /* 0x004fc80003f05070 */
[----:B------:R-:W-:-:S13]  /*0a50*/  ISETP.NE.AND.EX P0, PT, R3, RZ, PT, P0 ;  /* 0x000000ff0300720c */ /* 0x000fda0003f05300 */
[----:B------:R-:W-:Y:S05]  /*0a60*/  @!P0 BRA `(.L_x_5) ;  /* 0x0000000000088947 */ /* 0x000fea0003800000 */
[----:B------:R0:W5:Y:S01]  /*0a70*/  LD.E R58, desc[UR36][R2.64] ;  /* 0x00000024023a7980 */ /* 0x000162000c101900 */
[----:B------:R-:W-:Y:S05]  /*0a80*/  BRA `(.L_x_6) ;  /* 0x0000000000247947 */ /* 0x000fea0003800000 */
.L_x_5:
[----:B------:R-:W-:Y:S02]  /*0a90*/  ULDC.64 UR4, c[0x0][0x588] ;  /* 0x0001620000047ab9 */ /* 0x000fe40000000a00 */
[----:B------:R-:W-:-:S04]  /*0aa0*/  ISETP.NE.U32.AND P0, PT, RZ, UR4, PT ;  /* 0x00000004ff007c0c */ /* 0x000fc8000bf05070 */
[----:B------:R-:W-:-:S13]  /*0ab0*/  ISETP.NE.AND.EX P0, PT, RZ, UR5, PT, P0 ;  /* 0x00000005ff007c0c */ /* 0x000fda000bf05300 */
[----:B------:R-:W-:Y:S05]  /*0ac0*/  @!P0 BRA `(.L_x_7) ;  /* 0x00000000000c8947 */ /* 0x000fea0003800000 */
[----:B------:R-:W0:Y:S02]  /*0ad0*/  LDC.64 R58, c[0x0][0x588] ;  /* 0x00016200ff3a7b82 */ /* 0x000e240000000a00 */
[----:B0-----:R1:W5:Y:S01]  /*0ae0*/  LDG.E R58, desc[UR36][R58.64] ;  /* 0x000000243a3a7981 */ /* 0x001362000c1e1900 */
[----:B------:R-:W-:Y:S05]  /*0af0*/  BRA `(.L_x_6) ;  /* 0x0000000000087947 */ /* 0x000fea0003800000 */
.L_x_7:
[----:B------:R-:W-:Y:S02]  /*0b00*/  ULDC UR4, c[0x0][0x580] ;  /* 0x0001600000047ab9 */ /* 0x000fe40000000800 */
[----:B------:R-:W-:-:S07]  /*0b10*/  IMAD.U32 R58, RZ, RZ, UR4 ;  /* 0x00000004ff3a7e24 */ /* 0x000fce000f8e00ff */
.L_x_6:
[----:B------:R-:W-:Y:S02]  /*0b20*/  ULDC.64 UR4, c[0x0][0x5a0] ;  /* 0x0001680000047ab9 */ /* 0x000fe40000000a00 */
[----:B------:R-:W-:-:S04]  /*0b30*/  ISETP.NE.U32.AND P0, PT, RZ, UR4, PT ;  /* 0x00000004ff007c0c */ /* 0x000fc8000bf05070 */
[----:B------:R-:W-:-:S13]  /*0b40*/  ISETP.NE.AND.EX P0, PT, RZ, UR5, PT, P0 ;  /* 0x00000005ff007c0c */ /* 0x000fda000bf05300 */
[----:B------:R-:W-:Y:S05]  /*0b50*/  @!P0 BRA `(.L_x_8) ;  /* 0x00000000001c8947 */ /* 0x000fea0003800000 */
[----:B0-----:R-:W0:Y:S02]  /*0b60*/  LDC.64 R2, c[0x0][0x5a0] ;  /* 0x00016800ff027b82 */ /* 0x001e240000000a00 */
[----:B0-----:R-:W2:Y:S02]  /*0b70*/  LDG.E.64 R2, desc[UR36][R2.64] ;  /* 0x0000002402027981 */ /* 0x001ea4000c1e1b00 */
[----:B--2---:R-:W-:-:S04]  /*0b80*/  ISETP.NE.U32.AND P0, PT, R2, RZ, PT ;  /* 0x000000ff0200720c */ /* 0x004fc80003f05070 */
[----:B------:R-:W-:-:S13]  /*0b90*/  ISETP.NE.AND.EX P0, PT, R3, RZ, PT, P0 ;  /* 0x000000ff0300720c */ /* 0x000fda0003f05300 */
[----:B------:R-:W-:Y:S05]  /*0ba0*/  @!P0 BRA `(.L_x_8) ;  /* 0x0000000000088947 */ /* 0x000fea0003800000 */
[----:B-1----:R0:W5:Y:S01]  /*0bb0*/  LD.E R59, desc[UR36][R2.64] ;  /* 0x00000024023b7980 */ /* 0x002162000c101900 */
[----:B------:R-:W-:Y:S05]  /*0bc0*/  BRA `(.L_x_9) ;  /* 0x0000000000247947 */ /* 0x000fea0003800000 */
.L_x_8:
[----:B------:R-:W-:Y:S02]  /*0bd0*/  ULDC.64 UR4, c[0x0][0x590] ;  /* 0x0001640000047ab9 */ /* 0x000fe40000000a00 */
[----:B------:R-:W-:-:S04]  /*0be0*/  ISETP.NE.U32.AND P0, PT, RZ, UR4, PT ;  /* 0x00000004ff007c0c */ /* 0x000fc8000bf05070 */
[----:B------:R-:W-:-:S13]  /*0bf0*/  ISETP.NE.AND.EX P0, PT, RZ, UR5, PT, P0 ;  /* 0x00000005ff007c0c */ /* 0x000fda000bf05300 */
[----:B------:R-:W-:Y:S05]  /*0c00*/  @!P0 BRA `(.L_x_10) ;  /* 0x00000000000c8947 */ /* 0x000fea0003800000 */
[----:B0-----:R-:W1:Y:S02]  /*0c10*/  LDC.64 R2, c[0x0][0x590] ;  /* 0x00016400ff027b82 */ /* 0x001e640000000a00 */
[----:B-1----:R1:W5:Y:S01]  /*0c20*/  LDG.E R59, desc[UR36][R2.64] ;  /* 0x00000024023b7981 */ /* 0x002362000c1e1900 */
[----:B------:R-:W-:Y:S05]  /*0c30*/  BRA `(.L_x_9) ;  /* 0x0000000000087947 */ /* 0x000fea0003800000 */
.L_x_10:
[----:B------:R-:W-:Y:S02]  /*0c40*/  ULDC UR4, c[0x0][0x584] ;  /* 0x0001610000047ab9 */ /* 0x000fe40000000800 */
[----:B-1----:R-:W-:-:S07]  /*0c50*/  IMAD.U32 R59, RZ, RZ, UR4 ;  /* 0x00000004ff3b7e24 */ /* 0x002fce000f8e00ff */
.L_x_9:
[----:B01----:R-:W0:Y:S01]  /*0c60*/  LDC R2, c[0x0][0x65c] ;  /* 0x00019700ff027b82 */ /* 0x003e220000000800 */
[----:B------:R-:W-:Y:S01]  /*0c70*/  ULDC UR6, c[0x0][0x28c] ;  /* 0x0000a30000067ab9 */ /* 0x000fe20000000800 */
[----:B------:R-:W-:Y:S01]  /*0c80*/  ISETP.NE.AND P0, PT, R10, 0x2, PT ;  /* 0x000000020a00780c */ /* 0x000fe20003f05270 */
[----:B------:R-:W-:Y:S01]  /*0c90*/  UIADD3 UR6, UR6, 0x3f, URZ ;  /* 0x0000003f06067890 */ /* 0x000fe2000fffe03f */
[----:B------:R-:W-:Y:S01]  /*0ca0*/  IMAD.U32 R10, RZ, RZ, UR12 ;  /* 0x0000000cff0a7e24 */ /* 0x000fe2000f8e00ff */
[----:B------:R-:W-:Y:S01]  /*0cb0*/  UMOV UR38, URZ ;  /* 0x0000003f00267c82 */ /* 0x000fe20008000000 */
[----:B------:R-:W-:Y:S01]  /*0cc0*/  UMOV UR39, URZ ;  /* 0x0000003f00277c82 */ /* 0x000fe20008000000 */
[----:B------:R-:W-:Y:S01]  /*0cd0*/  USHF.R.S32.HI UR7, URZ, 0x1f, UR6 ;  /* 0x0000001f3f077899 */ /* 0x000fe20008011406 */
[----:B------:R-:W-:-:S03]  /*0ce0*/  ULDC.64 UR8, c[0x0][0x650] ;  /* 0x0001940000087ab9 */ /* 0x000fc60000000a00 */
[----:B------:R-:W-:-:S04]  /*0cf0*/  ULEA.HI UR7, UR7, UR6, URZ, 0x6 ;  /* 0x0000000607077291 */ /* 0x000fc8000f8f303f */
[----:B------:R-:W-:Y:S01]  /*0d00*/  USHF.R.S32.HI UR40, URZ, 0x6, UR7 ;  /* 0x000000063f287899 */ /* 0x000fe20008011407 */
[----:B0-----:R-:W-:-:S13]  /*0d10*/  ISETP.NE.AND P1, PT, R2, 0x1, PT ;  /* 0x000000010200780c */ /* 0x001fda0003f25270 */
[----:B------:R-:W0:Y:S01]  /*0d20*/  @P1 LDC R17, c[0x0][0x10] ;  /* 0x00000400ff111b82 */ /* 0x000e220000000800 */
[----:B------:R-:W-:Y:S02]  /*0d30*/  @P1 IMAD.MOV.U32 R7, RZ, RZ, RZ ;  /* 0x000000ffff071224 */ /* 0x000fe400078e00ff */
[----:B------:R-:W-:-:S05]  /*0d40*/  @P1 IMAD.MOV.U32 R11, RZ, RZ, RZ ;  /* 0x000000ffff0b1224 */ /* 0x000fca00078e00ff */
[----:B------:R-:W1:Y:S01]  /*0d50*/  @!P1 LDC R3, c[0x0][0xc] ;  /* 0x00000300ff039b82 */ /* 0x000e620000000800 */
[----:B------:R-:W-:Y:S01]  /*0d60*/  ULDC UR4, c[0x0][0xc] ;  /* 0x0000030000047ab9 */ /* 0x000fe20000000800 */
[----:B------:R-:W-:Y:S02]  /*0d70*/  ULDC UR5, c[0x0][0x10] ;  /* 0x0000040000057ab9 */ /* 0x000fe40000000800 */
[----:B------:R-:W-:-:S04]  /*0d80*/  UIMAD.WIDE.U32 UR4, UR4, UR5, URZ ;  /* 0x00000005040472a5 */ /* 0x000fc8000f8e003f */
[----:B------:R-:W2:Y:S01]  /*0d90*/  LDC R0, c[0x0][0x14] ;  /* 0x00000500ff007b82 */ /* 0x000ea20000000800 */
[----:B0-----:R-:W-:-:S04]  /*0da0*/  @P1 IMAD.WIDE.U32 R16, R17, UR12, R6 ;  /* 0x0000000c11101c25 */ /* 0x001fc8000f8e0006 */
[----:B------:R-:W-:Y:S02]  /*0db0*/  @P1 IMAD.IADD R17, R17, 0x1, R11 ;  /* 0x0000000111111824 */ /* 0x000fe400078e020b */
[----:B------:R-:W-:Y:S02]  /*0dc0*/  IMAD.MOV.U32 R11, RZ, RZ, RZ ;  /* 0x000000ffff0b7224 */ /* 0x000fe400078e00ff */
[----:B-1----:R-:W-:-:S04]  /*0dd0*/  @!P1 IMAD.WIDE.U32 R10, R6, R3, R10 ;  /* 0x00000003060a9225 */ /* 0x002fc800078e000a */
[----:B------:R-:W-:Y:S02]  /*0de0*/  @!P1 IMAD.MOV.U32 R16, RZ, RZ, R10 ;  /* 0x000000ffff109224 */ /* 0x000fe400078e000a */
[----:B--2---:R-:W-:-:S04]  /*0df0*/  IMAD.WIDE.U32 R12, R0, UR4, RZ ;  /* 0x00000004000c7c25 */ /* 0x004fc8000f8e00ff */
[----:B------:R-:W-:Y:S01]  /*0e00*/  IMAD R3, R0, UR5, RZ ;  /* 0x0000000500037c24 */ /* 0x000fe2000f8e02ff */
[----:B------:R0:W-:Y:S01]  /*0e10*/  STL.64 [R1], R12 ;  /* 0x0000000c01007387 */ /* 0x0001e20000100a00 */
[----:B------:R-:W-:Y:S02]  /*0e20*/  @!P1 IMAD.MOV.U32 R17, RZ, RZ, R11 ;  /* 0x000000ffff119224 */ /* 0x000fe400078e000b */
[----:B------:R-:W-:Y:S01]  /*0e30*/  IMAD.IADD R0, R13, 0x1, R3 ;  /* 0x000000010d007824 */ /* 0x000fe200078e0203 */
[----:B------:R-:W-:Y:S06]  /*0e40*/  @P0 BRA `(.L_x_11) ;  /* 0x0000000000280947 */ /* 0x000fec0003800000 */
[----:B------:R-:W-:Y:S01]  /*0e50*/  UIMAD.WIDE.U32 UR4, UR40, 0x24924925, URZ ;  /* 0x24924925280478a5 */ /* 0x000fe2000f8e003f */
[----:B------:R-:W-:Y:S01]  /*0e60*/  IADD3 R16, P0, R16, R12, RZ ;  /* 0x0000000c10107210 */ /* 0x000fe20007f1e0ff */
[----:B------:R-:W-:Y:S02]  /*0e70*/  UISETP.GE.U32.AND UP0, UPT, UR40, 0x7, UPT ;  /* 0x000000072800788c */ /* 0x000fe4000bf06070 */
[----:B------:R-:W-:Y:S02]  /*0e80*/  UIADD3 UR4, -UR5, UR40, URZ ;  /* 0x0000002805047290 */ /* 0x000fe4000fffe13f */
[----:B------:R-:W-:Y:S01]  /*0e90*/  IMAD.X R17, R0, 0x1, R17, P0 ;  /* 0x0000000100117824 */ /* 0x000fe200000e0611 */
[----:B------:R-:W-:Y:S01]  /*0ea0*/  UMOV UR39, URZ ;  /* 0x0000003f00277c82 */ /* 0x000fe20008000000 */
[----:B------:R-:W-:-:S04]  /*0eb0*/  ULEA.HI UR4, UR4, UR5, URZ, 0x1f ;  /* 0x0000000504047291 */ /* 0x000fc8000f8ff83f */
[----:B------:R-:W-:-:S04]  /*0ec0*/  USHF.R.U32.HI UR4, URZ, 0x2, UR4 ;  /* 0x000000023f047899 */ /* 0x000fc80008011604 */
[----:B------:R-:W-:Y:S02]  /*0ed0*/  @UP0 ULOP3.LUT UR39, UR4, 0x1, URZ, 0xc0, !UPT ;  /* 0x0000000104270892 */ /* 0x000fe4000f8ec03f */
[----:B------:R-:W-:-:S12]  /*0ee0*/  UIMAD UR38, UR4, -0x7, UR40 ;  /* 0xfffffff9042678a4 */ /* 0x000fd8000f8e0228 */
.L_x_11:
[----:B------:R-:W-:Y:S01]  /*0ef0*/  ISETP.GE.U32.AND P0, PT, R16, UR8, PT ;  /* 0x0000000810007c0c */ /* 0x000fe2000bf06070 */
[----:B------:R-:W-:Y:S01]  /*0f00*/  IMAD.MOV.U32 R22, RZ, RZ, -0x1 ;  /* 0xffffffffff167424 */ /* 0x000fe200078e00ff */
[----:B------:R-:W-:Y:S01]  /*0f10*/  PRMT R3, RZ, 0x7610, R3 ;  /* 0x00007610ff037816 */ /* 0x000fe20000000003 */
[----:B------:R-:W-:Y:S01]  /*0f20*/  IMAD.MOV.U32 R18, RZ, RZ, -0x1 ;  /* 0xffffffffff127424 */ /* 0x000fe200078e00ff */
[----:B------:R-:W-:Y:S01]  /*0f30*/  ISETP.GE.U32.AND.EX P0, PT, R17, UR9, PT, P0 ;  /* 0x0000000911007c0c */ /* 0x000fe2000bf06100 */
[----:B------:R-:W-:-:S12]  /*0f40*/  IMAD.MOV.U32 R19, RZ, RZ, -0x1 ;  /* 0xffffffffff137424 */ /* 0x000fd800078e00ff */
[----:B------:R-:W-:Y:S05]  /*0f50*/  @P0 BRA `(.L_x_12) ;  /* 0x0000000400280947 */ /* 0x000fea0003800000 */
[----:B------:R-:W1:Y:S01]  /*0f60*/  LDC.64 R26, c[0x0][0x628] ;  /* 0x00018a00ff1a7b82 */ /* 0x000e620000000a00 */
[----:B------:R-:W-:Y:S02]  /*0f70*/  IMAD.MOV.U32 R10, RZ, RZ, R16 ;  /* 0x000000ffff0a7224 */ /* 0x000fe400078e0010 */
[----:B------:R-:W-:-:S05]  /*0f80*/  IMAD.MOV.U32 R11, RZ, RZ, R17 ;  /* 0x000000ffff0b7224 */ /* 0x000fca00078e0011 */
[----:B------:R-:W2:Y:S08]  /*0f90*/  LDC R18, c[0x0][0x630] ;  /* 0x00018c00ff127b82 */ /* 0x000eb00000000800 */
[----:B------:R-:W3:Y:S01]  /*0fa0*/  LDC.64 R28, c[0x0][0x620] ;  /* 0x00018800ff1c7b82 */ /* 0x000ee20000000a00 */
[----:B-1----:R-:W-:-:S04]  /*0fb0*/  ISETP.NE.U32.AND P0, PT, R26, RZ, PT ;  /* 0x000000ff1a00720c */ /* 0x002fc80003f05070 */
[----:B------:R-:W-:-:S13]  /*0fc0*/  ISETP.NE.AND.EX P0, PT, R27, RZ, PT, P0 ;  /* 0x000000ff1b00720c */ /* 0x000fda0003f05300 */
[----:B--23--:R-:W-:Y:S05]  /*0fd0*/  @!P0 BRA `(.L_x_13) ;  /* 0x0000000000288947 */ /* 0x00cfea0003800000 */
[----:B------:R-:W1:Y:S02]  /*0fe0*/  LDC R3, c[0x0][0x634] ;  /* 0x00018d00ff037b82 */ /* 0x000e640000000800 */
[----:B-1----:R-:W-:-:S05]  /*0ff0*/  IADD3 R3, P0, R16, R3, RZ ;  /* 0x0000000310037210 */ /* 0x002fca0007f1e0ff */
[----:B------:R-:W-:-:S04]  /*1000*/  IMAD.X R19, RZ, RZ, R17, P0 ;  /* 0x000000ffff137224 */ /* 0x000fc800000e0611 */
[----:B------:R-:W-:-:S04]  /*1010*/  IMAD.WIDE.U32 R10, R19, R26, RZ ;  /* 0x0000001a130a7225 */ /* 0x000fc800078e00ff */
[----:B0-----:R-:W-:-:S04]  /*1020*/  IMAD.WIDE.U32 R12, P0, R3, R27, R10 ;  /* 0x0000001b030c7225 */ /* 0x001fc8000780000a */
[----:B------:R-:W-:-:S04]  /*1030*/  IMAD.WIDE.U32 R10, R3, R26, RZ ;  /* 0x0000001a030a7225 */ /* 0x000fc800078e00ff */
[----:B------:R-:W-:Y:S01]  /*1040*/  IMAD.X R15, RZ, RZ, RZ, P0 ;  /* 0x000000ffff0f7224 */ /* 0x000fe200000e06ff */
[----:B------:R-:W-:Y:S01]  /*1050*/  IADD3 RZ, P0, R11, R12, RZ ;  /* 0x0000000c0bff7210 */ /* 0x000fe20007f1e0ff */
[----:B------:R-:W-:-:S04]  /*1060*/  IMAD.MOV.U32 R14, RZ, RZ, R13 ;  /* 0x000000ffff0e7224 */ /* 0x000fc800078e000d */
[----:B------:R-:W-:-:S08]  /*1070*/  IMAD.WIDE.U32.X R10, R19, R27, R14, P0 ;  /* 0x0000001b130a7225 */ /* 0x000fd000000e040e */
.L_x_13:
[----:B------:R-:W1:Y:S01]  /*1080*/  LDC.64 R30, c[0x0][0x640] ;  /* 0x00019000ff1e7b82 */ /* 0x000e620000000a00 */
[-CC-:B------:R-:W-:Y:S01]  /*1090*/  SHF.R.U64 R33, R10, R18.reuse, R11.reuse ;  /* 0x000000120a217219 */ /* 0x180fe2000000120b */
[----:B------:R-:W-:Y:S01]  /*10a0*/  IMAD.MOV.U32 R32, RZ, RZ, 0x1 ;  /* 0x00000001ff207424 */ /* 0x000fe200078e00ff */
[----:B------:R-:W-:Y:S02]  /*10b0*/  SHF.R.U32.HI R3, RZ, R18, R11 ;  /* 0x00000012ff037219 */ /* 0x000fe4000001160b */
[----:B0-----:R-:W-:-:S03]  /*10c0*/  IADD3 R13, P0, RZ, -R33, RZ ;  /* 0x80000021ff0d7210 */ /* 0x001fc60007f1e0ff */
[----:B------:R-:W0:Y:S02]  /*10d0*/  LDC R14, c[0x0][0x618] ;  /* 0x00018600ff0e7b82 */ /* 0x000e240000000800 */
[----:B------:R-:W-:Y:S02]  /*10e0*/  IMAD.X R3, RZ, RZ, ~R3, P0 ;  /* 0x000000ffff037224 */ /* 0x000fe400000e0e03 */
[----:B------:R-:W-:-:S04]  /*10f0*/  IMAD.WIDE.U32 R10, R13, R28, R16 ;  /* 0x0000001c0d0a7225 */ /* 0x000fc800078e0010 */
[----:B------:R-:W2:Y:S01]  /*1100*/  LDC R15, c[0x0][0x608] ;  /* 0x00018200ff0f7b82 */ /* 0x000ea20000000800 */
[----:B------:R-:W-:-:S04]  /*1110*/  IMAD R12, R3, R28, RZ ;  /* 0x0000001c030c7224 */ /* 0x000fc800078e02ff */
[----:B------:R-:W-:Y:S02]  /*1120*/  IMAD R3, R13, R29, R12 ;  /* 0x0000001d0d037224 */ /* 0x000fe400078e020c */
[----:B------:R-:W-:Y:S01]  /*1130*/  IMAD.MOV.U32 R12, RZ, RZ, -0x1 ;  /* 0xffffffffff0c7424 */ /* 0x000fe200078e00ff */
[----:B------:R-:W3:Y:S01]  /*1140*/  LDC R27, c[0x0][0x658] ;  /* 0x00019600ff1b7b82 */ /* 0x000ee20000000800 */
[----:B------:R-:W-:Y:S01]  /*1150*/  IMAD.IADD R3, R11, 0x1, R3 ;  /* 0x000000010b037824 */ /* 0x000fe200078e0203 */
[----:B-1----:R-:W-:-:S04]  /*1160*/  ISETP.NE.U32.AND P0, PT, R30, RZ, PT ;  /* 0x000000ff1e00720c */ /* 0x002fc80003f05070 */
[----:B------:R-:W-:Y:S02]  /*1170*/  ISETP.NE.AND.EX P0, PT, R31, RZ, PT, P0 ;  /* 0x000000ff1f00720c */ /* 0x000fe40003f05300 */
[----:B------:R-:W1:Y:S01]  /*1180*/  LDC R26, c[0x0][0x600] ;  /* 0x00018000ff1a7b82 */ /* 0x000e620000000800 */
[-CC-:B0-----:R-:W-:Y:S02]  /*1190*/  SHF.R.U64 R25, R10, R14.reuse, R3.reuse ;  /* 0x0000000e0a197219 */ /* 0x181fe40000001203 */
[----:B------:R-:W-:-:S05]  /*11a0*/  SHF.R.U32.HI R10, RZ, R14, R3 ;  /* 0x0000000eff0a7219 */ /* 0x000fca0000011603 */
[----:B------:R-:W0:Y:S01]  /*11b0*/  LDC R22, c[0x0][0x648] ;  /* 0x00019200ff167b82 */ /* 0x000e220000000800 */
[-CC-:B--2---:R-:W-:Y:S02]  /*11c0*/  SHF.R.U64 R35, R25, R15.reuse, R10.reuse ;  /* 0x0000000f19237219 */ /* 0x184fe4000000120a */
[----:B------:R-:W-:-:S05]  /*11d0*/  SHF.R.U32.HI R10, RZ, R15, R10 ;  /* 0x0000000fff0a7219 */ /* 0x000fca000001160a */
[----:B------:R-:W2:Y:S01]  /*11e0*/  LDC R28, c[0x0][0x638] ;  /* 0x00018e00ff1c7b82 */ /* 0x000ea20000000800 */
[-CC-:B---3--:R-:W-:Y:S02]  /*11f0*/  SHF.R.U64 R34, R35, R27.reuse, R10.reuse ;  /* 0x0000001b23227219 */ /* 0x188fe4000000120a */
[-C--:B------:R-:W-:Y:S02]  /*1200*/  SHF.L.U32 R3, R12, R27.reuse, RZ ;  /* 0x0000001b0c037219 */ /* 0x080fe400000006ff */
[----:B------:R-:W-:Y:S01]  /*1210*/  SHF.R.U32.HI R11, RZ, R27, R10 ;  /* 0x0000001bff0b7219 */ /* 0x000fe2000001160a */
[----:B------:R-:W-:Y:S01]  /*1220*/  IMAD.MOV.U32 R10, RZ, RZ, R34 ;  /* 0x000000ffff0a7224 */ /* 0x000fe200078e0022 */
[----:B------:R-:W-:Y:S01]  /*1230*/  LOP3.LUT R18, RZ, R3, RZ, 0x33, !PT ;  /* 0x00000003ff127212 */ /* 0x000fe200078e33ff */
[----:B------:R-:W3:Y:S01]  /*1240*/  LDC R29, c[0x0][0x610] ;  /* 0x00018400ff1d7b82 */ /* 0x000ee20000000800 */
[----:B------:R-:W-:Y:S05]  /*1250*/  @!P0 BRA `(.L_x_14) ;  /* 0x0000000000288947 */ /* 0x000fea0003800000 */
[----:B------:R-:W4:Y:S02]  /*1260*/  LDC R3, c[0x0][0x64c] ;  /* 0x00019300ff037b82 */ /* 0x000f240000000800 */
[----:B----4-:R-:W-:-:S05]  /*1270*/  IADD3 R3, P0, R34, R3, RZ ;  /* 0x0000000322037210 */ /* 0x010fca0007f1e0ff */
[----:B------:R-:W-:-:S04]  /*1280*/  IMAD.X R19, RZ, RZ, R11, P0 ;  /* 0x000000ffff137224 */ /* 0x000fc800000e060b */
[----:B------:R-:W-:-:S04]  /*1290*/  IMAD.WIDE.U32 R10, R19, R30, RZ ;  /* 0x0000001e130a7225 */ /* 0x000fc800078e00ff */
[----:B------:R-:W-:-:S04]  /*12a0*/  IMAD.WIDE.U32 R12, P0, R3, R31, R10 ;  /* 0x0000001f030c7225 */ /* 0x000fc8000780000a */
[----:B------:R-:W-:-:S04]  /*12b0*/  IMAD.WIDE.U32 R10, R3, R30, RZ ;  /* 0x0000001e030a7225 */ /* 0x000fc800078e00ff */
[----:B------:R-:W-:Y:S01]  /*12c0*/  IMAD.X R15, RZ, RZ, RZ, P0 ;  /* 0x000000ffff0f7224 */ /* 0x000fe200000e06ff */
[----:B------:R-:W-:Y:S01]  /*12d0*/  IADD3 RZ, P0, R11, R12, RZ ;  /* 0x0000000c0bff7210 */ /* 0x000fe20007f1e0ff */
[----:B------:R-:W-:-:S04]  /*12e0*/  IMAD.MOV.U32 R14, RZ, RZ, R13 ;  /* 0x000000ffff0e7224 */ /* 0x000fc800078e000d */
[----:B------:R-:W-:-:S08]  /*12f0*/  IMAD.WIDE.U32.X R10, R19, R31, R14, P0 ;  /* 0x0000001f130a7225 */ /* 0x000fd000000e040e */
.L_x_14:
[----:B0-----:R-:W-:Y:S01]  /*1300*/  SHF.R.U64 R7, R10, R22, R11 ;  /* 0x000000160a077219 */ /* 0x001fe2000000120b */
[----:B-1----:R-:W-:Y:S01]  /*1310*/  VIADD R10, R26, 0xffffffff ;  /* 0xffffffff1a0a7836 */ /* 0x002fe20000000000 */
[----:B------:R-:W-:Y:S01]  /*1320*/  SHF.L.U32 R3, R32, R27, RZ ;  /* 0x0000001b20037219 */ /* 0x000fe200000006ff */
[----:B------:R-:W-:Y:S01]  /*1330*/  @P1 IMAD R20, R21, R24, R6 ;  /* 0x0000001815141224 */ /* 0x000fe200078e0206 */
[----:B------:R-:W-:Y:S01]  /*1340*/  LOP3.LUT R18, R35, R18, RZ, 0xc0, !PT ;  /* 0x0000001223127212 */ /* 0x000fe200078ec0ff */
[----:B------:R-:W-:Y:S01]  /*1350*/  IMAD.MOV R11, RZ, RZ, -R7 ;  /* 0x000000ffff0b7224 */ /* 0x000fe200078e0a07 */
[----:B------:R-:W-:Y:S01]  /*1360*/  LOP3.LUT R10, R25, R10, RZ, 0xc0, !PT ;  /* 0x0000000a190a7212 */ /* 0x000fe200078ec0ff */
[----:B------:R-:W-:Y:S02]  /*1370*/  IMAD.MOV.U32 R6, RZ, RZ, 0x1 ;  /* 0x00000001ff067424 */ /* 0x000fe400078e00ff */
[----:B------:R-:W-:Y:S02]  /*1380*/  IMAD R7, R3, R7, R18 ;  /* 0x0000000703077224 */ /* 0x000fe400078e0212 */
[----:B--2---:R-:W-:-:S02]  /*1390*/  IMAD R3, R11, R28, R34 ;  /* 0x0000001c0b037224 */ /* 0x004fc400078e0222 */
[----:B---3--:R-:W-:Y:S02]  /*13a0*/  IMAD R22, R7, R29, R20 ;  /* 0x0000001d07167224 */ /* 0x008fe400078e0214 */
[----:B------:R-:W-:Y:S01]  /*13b0*/  IMAD R7, R3, R26, R10 ;  /* 0x0000001a03077224 */ /* 0x000fe200078e020a */
[----:B------:R-:W-:Y:S01]  /*13c0*/  PRMT R3, R6, 0x7610, R3 ;  /* 0x0000761006037816 */ /* 0x000fe20000000003 */
[----:B------:R-:W-:-:S03]  /*13d0*/  IMAD.MOV.U32 R19, RZ, RZ, R33 ;  /* 0x000000ffff137224 */ /* 0x000fc600078e0021 */
[----:B------:R-:W-:Y:S02]  /*13e0*/  SEL R18, R7, R22, !P1 ;  /* 0x0000001607127207 */ /* 0x000fe40004800000 */
[----:B------:R-:W-:-:S07]  /*13f0*/  SEL R22, R22, R7, !P1 ;  /* 0x0000000716167207 */ /* 0x000fce0004800000 */
.L_x_12:
[----:B------:R-:W-:Y:S05]  /*1400*/  @!P2 BRA `(.L_x_15) ;  /* 0x00000000000ca947 */ /* 0x000fea0003800000 */
[----:B------:R-:W-:Y:S01]  /*1410*/  UCGABAR_WAIT ;  /* 0x0000000000007dc7 */ /* 0x000fe20008000000 */
[----:B------:R-:W-:Y:S01]  /*1420*/  CCTL.IVALL ;  /* 0x00000000ff00798f */ /* 0x000fe20002000000 */
[----:B------:R-:W-:Y:S05]  /*1430*/  BRA `(.L_x_16) ;  /* 0x0000000000047947 */ /* 0x000fea0003800000 */
.L_x_15:
[----:B------:R-:W-:Y:S06]  /*1440*/  BAR.SYNC.DEFER_BLOCKING 0x0 ;  /* 0x0000000000007b1d */ /* 0x000fec0000010000 */
.L_x_16:
[----:B------:R-:W-:Y:S05]  /*1450*/  @!P4 BRA `(.L_x_17) ;  /* 0x0000003800f4c947 */ /* 0x000fea0003800000 */
[----:B------:R-:W-:-:S13]  /*1460*/  ISETP.GT.U32.AND P0, PT, R36, 0x1, PT ;  /* 0x000000012400780c */ /* 0x000fda0003f04070 */
[----:B------:R-:W-:Y:S05]  /*1470*/  @P0 EXIT ;  /* 0x000000000000094d */ /* 0x000fea0003800000 */
.L_x_18:
[----:B------:R-:W-:-:S08]  /*1480*/  NOP ;  /* 0x0000000000007918 */ /* 0x000fd00000000000 */
[----:B------:R-:W1:Y:S02]  /*1490*/  USETMAXREG.TRY_ALLOC.CTAPOOL UP0, 0xe8 ;  /* 0x000000e8000079c8 */ /* 0x000e640008000600 */
[----:B-1----:R-:W-:-:S13]  /*14a0*/  PLOP3.LUT P0, PT, PT, PT, UP0, 0x80, 0x0 ;  /* 0x000000000000781c */ /* 0x002fda0003f0f008 */
[----:B------:R-:W-:Y:S05]  /*14b0*/  @!P0 BRA `(.L_x_18) ;  /* 0xfffffffc00f08947 */ /* 0x000fea000383ffff */
[----:B------:R-:W-:-:S13]  /*14c0*/  LOP3.LUT P0, RZ, R3, 0xff, RZ, 0xc0, !PT ;  /* 0x000000ff03ff7812 */ /* 0x000fda000780c0ff */
[----:B------:R-:W-:Y:S05]  /*14d0*/  @!P0 EXIT ;  /* 0x000000000000894d */ /* 0x000fea0003800000 */
[----:B------:R-:W2:Y:S01]  /*14e0*/  LDL.64 R6, [R1] ;  /* 0x0000000001067983 */ /* 0x000ea20000100a00 */
[CC--:B------:R-:W-:Y:S01]  /*14f0*/  LEA.HI R3, R8.reuse, R5.reuse, RZ, 0x2 ;  /* 0x0000000508037211 */ /* 0x0c0fe200078f10ff */
[----:B------:R-:W1:Y:S01]  /*1500*/  S2UR UR4, SR_CgaCtaId ;  /* 0x00000000000479c3 */ /* 0x000e620000008800 */
[----:B------:R-:W-:Y:S01]  /*1510*/  LEA.HI R8, R8, R5, RZ, 0x5 ;  /* 0x0000000508087211 */ /* 0x000fe200078f28ff */
[----:B------:R-:W-:Y:S01]  /*1520*/  UMOV UR41, 0x400 ;  /* 0x0000040000297882 */ /* 0x000fe20000000000 */
[----:B------:R-:W-:Y:S01]  /*1530*/  LOP3.LUT R4, R3, 0xfffffffc, RZ, 0xc0, !PT ;  /* 0xfffffffc03047812 */ /* 0x000fe200078ec0ff */
[----:B------:R-:W-:Y:S01]  /*1540*/  UISETP.LT.AND UP0, UPT, UR40, 0x1, UPT ;  /* 0x000000012800788c */ /* 0x000fe2000bf01270 */
[--C-:B------:R-:W-:Y:S01]  /*1550*/  SHF.R.S32.HI R60, RZ, 0x2, R3.reuse ;  /* 0x00000002ff3c7819 */ /* 0x100fe20000011403 */
[----:B------:R-:W-:Y:S01]  /*1560*/  UIADD3 UR5, UR43, -0x1, URZ ;  /* 0xffffffff2b057890 */ /* 0x000fe2000fffe03f */
[----:B------:R-:W-:Y:S01]  /*1570*/  SHF.R.S32.HI R3, RZ, 0x1f, R3 ;  /* 0x0000001fff037819 */ /* 0x000fe20000011403 */
[----:B------:R-:W3:Y:S01]  /*1580*/  LDC R66, c[0x0][0x658] ;  /* 0x00019600ff427b82 */ /* 0x000ee20000000800 */
[----:B------:R-:W-:Y:S01]  /*1590*/  USEL UR42, UR40, 0x1, UP0 ;  /* 0x00000001282a7887 */ /* 0x000fe20008000000 */
[----:B------:R-:W-:Y:S01]  /*15a0*/  IMAD.IADD R4, R5, 0x1, -R4 ;  /* 0x0000000105047824 */ /* 0x000fe200078e0a04 */
[----:B------:R-:W-:Y:S01]  /*15b0*/  LEA.HI R3, R3, R60, RZ, 0x3 ;  /* 0x0000003c03037211 */ /* 0x000fe200078f18ff */
[----:B------:R-:W-:Y:S01]  /*15c0*/  UISETP.NE.AND UP0, UPT, UR5, URZ, UPT ;  /* 0x0000003f0500728c */ /* 0x000fe2000bf05270 */
[----:B------:R-:W-:Y:S01]  /*15d0*/  IMAD.MOV.U32 R5, RZ, RZ, 0x1 ;  /* 0x00000001ff057424 */ /* 0x000fe200078e00ff */
[----:B------:R-:W-:Y:S01]  /*15e0*/  ULDC UR8, c[0x0][0x284] ;  /* 0x0000a10000087ab9 */ /* 0x000fe20000000800 */
[----:B------:R-:W-:Y:S01]  /*15f0*/  LOP3.LUT R3, R3, 0xfffffff8, RZ, 0xc0, !PT ;  /* 0xfffffff803037812 */ /* 0x000fe200078ec0ff */
[----:B------:R-:W4:Y:S01]  /*1600*/  LDC.64 R64, c[0x0][0x5c8] ;  /* 0x00017200ff407b82 */ /* 0x000f220000000a00 */
[----:B------:R-:W-:Y:S01]  /*1610*/  USEL UR7, URZ, 0x1, UP0 ;  /* 0x000000013f077887 */ /* 0x000fe20008000000 */
[----:B------:R-:W-:Y:S01]  /*1620*/  IMAD.SHL.U32 R62, R4, 0x2, RZ ;  /* 0x00000002043e7824 */ /* 0x000fe200078e00ff */
[----:B------:R-:W-:Y:S01]  /*1630*/  LOP3.LUT R74, R23, 0x1, RZ, 0xfc, !PT ;  /* 0x00000001174a7812 */ /* 0x000fe200078efcff */
[----:B------:R-:W-:Y:S01]  /*1640*/  IMAD.IADD R60, R60, 0x1, -R3 ;  /* 0x000000013c3c7824 */ /* 0x000fe200078e0a03 */
[----:B------:R-:W-:Y:S01]  /*1650*/  SHF.R.S32.HI R3, RZ, 0x5, R8 ;  /* 0x00000005ff037819 */ /* 0x000fe20000011408 */
[----:B------:R-:W-:Y:S01]  /*1660*/  USHF.L.U32 UR47, UR40, 0x1, URZ ;  /* 0x00000001282f7899 */ /* 0x000fe2000800063f */
[----:B------:R-:W-:Y:S01]  /*1670*/  IMAD.U32 R75, RZ, RZ, UR7 ;  /* 0x00000007ff4b7e24 */ /* 0x000fe2000f8e00ff */
[----:B------:R-:W0:Y:S01]  /*1680*/  LDC R67, c[0x0][0x288] ;  /* 0x0000a200ff437b82 */ /* 0x000e220000000800 */
[--C-:B------:R-:W-:Y:S01]  /*1690*/  SHF.R.S32.HI R61, RZ, 0x1f, R60.reuse ;  /* 0x0000001fff3d7819 */ /* 0x100fe2000001143c */
[----:B-1----:R-:W-:Y:S01]  /*16a0*/  ULEA UR41, UR4, UR41, 0x18 ;  /* 0x0000002904297291 */ /* 0x002fe2000f8ec03f */
[C---:B------:R-:W-:Y:S01]  /*16b0*/  IMAD R71, R3.reuse, -0x10, -R60 ;  /* 0xfffffff003477824 */ /* 0x040fe200078e0a3c */
[----:B------:R-:W-:Y:S01]  /*16c0*/  USHF.L.U32 UR4, UR5, 0x3, URZ ;  /* 0x0000000305047899 */ /* 0x000fe2000800063f */
[----:B------:R-:W-:Y:S01]  /*16d0*/  SHF.R.S32.HI R63, RZ, 0x1f, R62 ;  /* 0x0000001fff3f7819 */ /* 0x000fe2000001143e */
[----:B------:R-:W-:Y:S01]  /*16e0*/  IMAD.WIDE R60, R3, 0x10, R60 ;  /* 0x00000010033c7825 */ /* 0x000fe200078e023c */
[----:B------:R-:W-:Y:S01]  /*16f0*/  UIADD3 UR5, UR41, 0x180, URZ ;  /* 0x0000018029057890 */ /* 0x000fe2000fffe03f */
[----:B------:R-:W1:Y:S01]  /*1700*/  LDC R69, c[0x0][0x600] ;  /* 0x00018000ff457b82 */ /* 0x000e620000000800 */
[----:B------:R-:W-:Y:S01]  /*1710*/  UIADD3 UR6, UR41, 0x1c180, URZ ;  /* 0x0001c18029067890 */ /* 0x000fe2000fffe03f */
[----:B------:R-:W-:Y:S01]  /*1720*/  IMAD.MOV.U32 R3, RZ, RZ, -0x1 ;  /* 0xffffffffff037424 */ /* 0x000fe200078e00ff */
[----:B------:R-:W-:Y:S01]  /*1730*/  USHF.R.U32.HI UR5, URZ, 0x4, UR5 ;  /* 0x000000043f057899 */ /* 0x000fe20008011605 */
[----:B------:R-:W-:Y:S01]  /*1740*/  VIADD R71, R71, UR8 ;  /* 0x0000000847477c36 */ /* 0x000fe20008000000 */
[----:B------:R-:W-:-:S02]  /*1750*/  USHF.R.U32.HI UR6, URZ, 0x4, UR6 ;  /* 0x000000043f067899 */ /* 0x000fc40008011606 */
[-C--:B---3--:R-:W-:Y:S01]  /*1760*/  SHF.L.U32 R3, R3, R66.reuse, RZ ;  /* 0x0000004203037219 */ /* 0x088fe200000006ff */
[----:B------:R-:W-:Y:S01]  /*1770*/  UIADD3 UR48, UR41, 0x80, URZ ;  /* 0x0000008029307890 */ /* 0x000fe2000fffe03f */
[C---:B----4-:R-:W-:Y:S01]  /*1780*/  SHF.L.U64.HI R65, R64.reuse, 0x3, R65 ;  /* 0x0000000340417819 */ /* 0x050fe20000010241 */
[----:B------:R-:W-:Y:S01]  /*1790*/  ULOP3.LUT UR4, UR4, 0x8, URZ, 0xc0, !UPT ;  /* 0x0000000804047892 */ /* 0x000fe2000f8ec03f */
[----:B------:R-:W-:Y:S01]  /*17a0*/  SHF.L.U32 R66, R5, R66, RZ ;  /* 0x0000004205427219 */ /* 0x000fe200000006ff */
[----:B------:R-:W-:Y:S01]  /*17b0*/  ULOP3.LUT UR5, UR5, 0x3fff, URZ, 0xc0, !UPT ;  /* 0x00003fff05057892 */ /* 0x000fe2000f8ec03f */
[----:B------:R-:W-:Y:S01]  /*17c0*/  IMAD.SHL.U32 R64, R64, 0x8, RZ ;  /* 0x0000000840407824 */ /* 0x000fe200078e00ff */
[----:B------:R-:W-:Y:S01]  /*17d0*/  ULOP3.LUT UR6, UR6, 0x3fff, URZ, 0xc0, !UPT ;  /* 0x00003fff06067892 */ /* 0x000fe2000f8ec03f */
[----:B------:R-:W-:Y:S01]  /*17e0*/  LOP3.LUT R70, RZ, R3, RZ, 0x33, !PT ;  /* 0x00000003ff467212 */ /* 0x000fe200078e33ff */
[----:B0-----:R-:W-:Y:S01]  /*17f0*/  IMAD R67, R4, -0x2, R67 ;  /* 0xfffffffe04437824 */ /* 0x001fe200078e0243 */
[----:B------:R-:W-:-:S02]  /*1800*/  UIADD3 UR42, -UR42, UR40, URZ ;  /* 0x000000282a2a7290 */ /* 0x000fc4000fffe13f */
[----:B------:R-:W-:Y:S02]  /*1810*/  ULEA UR43, UR43, UR48, 0x3 ;  /* 0x000000302b2b7291 */ /* 0x000fe4000f8e183f */
[----:B------:R-:W-:Y:S02]  /*1820*/  ULOP3.LUT UR49, UR4, 0x8, URZ, 0x3c, !UPT ;  /* 0x0000000804317892 */ /* 0x000fe4000f8e3c3f */
[----:B------:R-:W-:Y:S01]  /*1830*/  ULOP3.LUT UR44, UR4, 0x18, URZ, 0x3c, !UPT ;  /* 0x00000018042c7892 */ /* 0x000fe2000f8e3c3f */
[----:B-1----:R-:W-:Y:S01]  /*1840*/  VIADD R69, R69, 0xffffffff ;  /* 0xffffffff45457836 */ /* 0x002fe20000000000 */
[----:B------:R-:W-:Y:S02]  /*1850*/  ULOP3.LUT UR45, UR5, 0x10000, URZ, 0xfc, !UPT ;  /* 0x00010000052d7892 */ /* 0x000fe4000f8efc3f */
[----:B------:R-:W-:Y:S01]  /*1860*/  ULOP3.LUT UR46, UR6, 0x10000, URZ, 0xfc, !UPT ;  /* 0x00010000062e7892 */ /* 0x000fe2000f8efc3f */
[----:B--2---:R-:W-:-:S11]  /*1870*/  SHF.L.U64.HI R68, R6, 0x1, R0 ;  /* 0x0000000106447819 */ /* 0x004fd60000010200 */
.L_x_104:
[----:B------:R-:W-:-:S04]  /*1880*/  SHF.L.U32 R0, R75, 0x1f, RZ ;  /* 0x0000001f4b007819 */ /* 0x000fc800000006ff */
[----:B------:R-:W0:Y:S02]  /*1890*/  SYNCS.PHASECHK.TRANS64.TRYWAIT P0, [UR43+-0x8], R0 ;  /* 0xfffff800ff0075a7 */ /* 0x000e24000800016b */
[----:B01--4-:R-:W-:Y:S05]  /*18a0*/  @!P0 BRA `(.L_x_19) ;  /* 0x00000048008c8947 */ /* 0x013fea0003800000 */
.L_x_129:
[----:B------:R-:W-:Y:S02]  /*18b0*/  ULDC UR4, c[0x0][0x28c] ;  /* 0x0000a30000047ab9 */ /* 0x000fe40000000800 */
[----:B------:R-:W-:-:S13]  /*18c0*/  ISETP.LT.AND P0, PT, RZ, UR4, PT ;  /* 0x00000004ff007c0c */ /* 0x000fda000bf01270 */
[----:B------:R-:W-:Y:S05]  /*18d0*/  @P0 BRA `(.L_x_20) ;  /* 0x0000000000400947 */ /* 0x000fea0003800000 */
[----:B0-----:R-:W-:Y:S01]  /*18e0*/  MOV R0, 0x0 ;  /* 0x0000000000007802 */ /* 0x001fe20000000f00 */
[----:B------:R-:W-:Y:S01]  /*18f0*/  ULDC.64 UR4, c[0x4][0x68] ;  /* 0x01001a0000047ab9 */ /* 0x000fe20000000a00 */
[----:B------:R-:W-:Y:S01]  /*1900*/  ULDC.64 UR6, c[0x4][0x8] ;  /* 0x0100020000067ab9 */ /* 0x000fe20000000a00 */
[----:B------:R-:W-:Y:S01]  /*1910*/  IMAD.U32 R4, RZ, RZ, UR4 ;  /* 0x00000004ff047e24 */ /* 0x000fe2000f8e00ff */
[----:B------:R0:W1:Y:S01]  /*1920*/  LDC.64 R14, c[0x4][R0] ;  /* 0x01000000000e7b82 */ /* 0x0000620000000a00 */
[----:B------:R-:W-:Y:S01]  /*1930*/  IMAD.U32 R5, RZ, RZ, UR5 ;  /* 0x00000005ff057e24 */ /* 0x000fe2000f8e00ff */
[----:B------:R-:W-:Y:S01]  /*1940*/  ULDC.64 UR4, c[0x4][0x70] ;  /* 0x01001c0000047ab9 */ /* 0x000fe20000000a00 */
[----:B------:R-:W-:Y:S02]  /*1950*/  IMAD.U32 R10, RZ, RZ, UR6 ;  /* 0x00000006ff0a7e24 */ /* 0x000fe4000f8e00ff */
[----:B------:R-:W-:Y:S02]  /*1960*/  IMAD.U32 R6, RZ, RZ, UR4 ;  /* 0x00000004ff067e24 */ /* 0x000fe4000f8e00ff */
[----:B------:R-:W-:-:S02]  /*1970*/  IMAD.U32 R7, RZ, RZ, UR5 ;  /* 0x00000005ff077e24 */ /* 0x000fc4000f8e00ff */
[----:B------:R-:W-:Y:S02]  /*1980*/  IMAD.U32 R11, RZ, RZ, UR7 ;  /* 0x00000007ff0b7e24 */ /* 0x000fe4000f8e00ff */
[----:B------:R-:W-:Y:S02]  /*1990*/  IMAD.MOV.U32 R8, RZ, RZ, 0x1e1 ;  /* 0x000001e1ff087424 */ /* 0x000fe400078e00ff */
[----:B------:R-:W-:Y:S02]  /*19a0*/  IMAD.MOV.U32 R12, RZ, RZ, 0x1 ;  /* 0x00000001ff0c7424 */ /* 0x000fe400078e00ff */
[----:B0-----:R-:W-:-:S07]  /*19b0*/  IMAD.MOV.U32 R13, RZ, RZ, RZ ;  /* 0x000000ffff0d7224 */ /* 0x001fce00078e00ff */
[----:B------:R-:W-:-:S07]  /*19c0*/  LEPC R20, `(.L_x_20) ;  /* 0x000000001014794e */ /* 0x000fce0000000000 */
[----:B-1---5:R-:W-:Y:S05]  /*19d0*/  CALL.ABS.NOINC R14 ;  /* 0x000000000e007343 */ /* 0x022fea0003c00000 */
.L_x_20:
[----:B------:R-:W-:-:S13]  /*19e0*/  ISETP.NE.AND P0, PT, R74, 0x3, PT ;  /* 0x000000034a00780c */ /* 0x000fda0003f05270 */
[----:B------:R-:W-:Y:S05]  /*19f0*/  @!P0 BRA `(.L_x_21) ;  /* 0x0000000000048947 */ /* 0x000fea0003800000 */
[----:B------:R-:W-:Y:S01]  /*1a00*/  BPT.TRAP 0x1 ;  /* 0x000000040000795c */ /* 0x000fe20000300000 */
.L_x_21:
[----:B0-----:R-:W-:Y:S02]  /*1a10*/  IMAD.U32 R3, RZ, RZ, UR38 ;  /* 0x00000026ff037e24 */ /* 0x001fe4000f8e00ff */
[----:B------:R-:W-:-:S03]  /*1a20*/  IMAD.U32 R0, RZ, RZ, UR39 ;  /* 0x00000027ff007e24 */ /* 0x000fc6000f8e00ff */
[----:B------:R-:W-:Y:S02]  /*1a30*/  LEA R3, R3, UR41, 0x3 ;  /* 0x0000002903037c11 */ /* 0x000fe4000f8e18ff */
[----:B------:R-:W-:-:S04]  /*1a40*/  SHF.L.U32 R0, R0, 0x1f, RZ ;  /* 0x0000001f00007819 */ /* 0x000fc800000006ff */
[----:B------:R0:W1:Y:S01]  /*1a50*/  SYNCS.PHASECHK.TRANS64.TRYWAIT P1, [R3+URZ], R0 ;  /* 0x00000000030075a7 */ /* 0x000062000802017f */
[----:B------:R-:W-:Y:S05]  /*1a60*/  @!P0 BRA `(.L_x_22) ;  /* 0x0000000000048947 */ /* 0x000fea0003800000 */
[----:B------:R-:W-:Y:S01]  /*1a70*/  BPT.TRAP 0x1 ;  /* 0x000000040000795c */ /* 0x000fe20000300000 */
.L_x_22:
[----:B-1----:R-:W-:Y:S05]  /*1a80*/  @P1 BRA `(.L_x_23) ;  /* 0x0000000000081947 */ /* 0x002fea0003800000 */
[----:B------:R-:W1:Y:S02]  /*1a90*/  SYNCS.PHASECHK.TRANS64.TRYWAIT P1, [R3+URZ], R0 ;  /* 0x00000000030075a7 */ /* 0x000e64000802017f */
[----:B-1----:R-:W-:Y:S05]  /*1aa0*/  @!P1 BRA `(.L_x_24) ;  /* 0x0000004800249947 */ /* 0x002fea0003800000 */
.L_x_23:
[----:B------:R-:W-:Y:S05]  /*1ab0*/  WARPSYNC.ALL ;  /* 0x0000000000007948 */ /* 0x000fea0003800000 */
[----:B------:R-:W-:Y:S01]  /*1ac0*/  ULEA UR8, UR38, UR45, 0xa ;  /* 0x0000002d26087291 */ /* 0x000fe2000f8e503f */
[----:B------:R-:W-:Y:S01]  /*1ad0*/  WARPGROUP.ARRIVE ;  /* 0x00000000000079c5 */ /* 0x000fe20000000000 */
[----:B------:R-:W-:Y:S01]  /*1ae0*/  ULEA UR9, UR38, UR46, 0xa ;  /* 0x0000002e26097291 */ /* 0x000fe2000f8e503f */
[----:B01----:R-:W-:Y:S01]  /*1af0*/  IMAD.U32 R0, RZ, RZ, UR42 ;  /* 0x0000002aff007e24 */ /* 0x003fe2000f8e00ff */
[----:B------:R-:W-:Y:S01]  /*1b00*/  UMOV UR5, 0x40000040 ;  /* 0x4000004000057882 */ /* 0x000fe20000000000 */
[----:B------:R-:W-:-:S02]  /*1b10*/  UMOV UR7, 0x40000040 ;  /* 0x4000004000077882 */ /* 0x000fc40000000000 */
[----:B------:R-:W-:Y:S01]  /*1b20*/  UMOV UR4, UR8 ;  /* 0x0000000800047c82 */ /* 0x000fe20008000000 */
[----:B------:R-:W-:Y:S01]  /*1b30*/  ISETP.GE.AND P1, PT, R0, 0x1, PT ;  /* 0x000000010000780c */ /* 0x000fe20003f26270 */
[----:B------:R-:W-:Y:S02]  /*1b40*/  UMOV UR6, UR9 ;  /* 0x0000000900067c82 */ /* 0x000fe40008000000 */
[----:B------:R-:W-:Y:S01]  /*1b50*/  HGMMA.64x64x8.F32.TF32 R24, gdesc[UR4], RZ, !UPT, gsb0 ;  /* 0x04e00000041879f0 */ /* 0x000fe2000c0028ff */
[----:B------:R-:W-:Y:S02]  /*1b60*/  UIADD3 UR4, UR8, 0x2, URZ ;  /* 0x0000000208047890 */ /* 0x000fe4000fffe03f */
[----:B------:R-:W-:Y:S01]  /*1b70*/  UIADD3 UR6, UR9, 0x2, URZ ;  /* 0x0000000209067890 */ /* 0x000fe2000fffe03f */
[----:B------:R-:W-:Y:S01]  /*1b80*/  UMOV UR5, 0x40000040 ;  /* 0x4000004000057882 */ /* 0x000fe20000000000 */
[----:B------:R-:W-:Y:S01]  /*1b90*/  UMOV UR7, 0x40000040 ;  /* 0x4000004000077882 */ /* 0x000fe20000000000 */
[----:B------:R-:W-:-:S02]  /*1ba0*/  WARPGROUP.DEPBAR.LE gsb0, 0x0 ;  /* 0x00008000000079c5 */ /* 0x000fc40000010000 */
[----:B------:R-:W-:-:S06]  /*1bb0*/  WARPGROUP.ARRIVE ;  /* 0x00000000000079c5 */ /* 0x000fcc0000000000 */
[----:B------:R-:W-:Y:S01]  /*1bc0*/  HGMMA.64x64x8.F32.TF32 R24, gdesc[UR4], R24, gsb0 ;  /* 0x04e00000041879f0 */ /* 0x000fe20008002818 */
[----:B------:R-:W-:Y:S02]  /*1bd0*/  UIADD3 UR4, UR8, 0x4, URZ ;  /* 0x0000000408047890 */ /* 0x000fe4000fffe03f */
[----:B------:R-:W-:Y:S01]  /*1be0*/  UIADD3 UR6, UR9, 0x4, URZ ;  /* 0x0000000409067890 */ /* 0x000fe2000fffe03f */
[----:B------:R-:W-:Y:S01]  /*1bf0*/  UMOV UR5, 0x40000040 ;  /* 0x4000004000057882 */ /* 0x000fe20000000000 */
[----:B------:R-:W-:Y:S01]  /*1c00*/  UMOV UR7, 0x40000040 ;  /* 0x4000004000077882 */ /* 0x000fe20000000000 */
[----:B------:R-:W-:Y:S02]  /*1c10*/  WARPGROUP.DEPBAR.LE gsb0, 0x0 ;  /* 0x00008000000079c5 */ /* 0x000fe40000010000 */
        /* <DEDUP_REMOVED lines=36> */
[----:B------:R-:W-:Y:S03]  /*1e60*/  HGMMA.64x64x8.F32.TF32 R24, gdesc[UR4], R24, gsb0 ;  /* 0x04e00000041879f0 */ /* 0x000fe60008002818 */
[----:B------:R-:W-:Y:S02]  /*1e70*/  WARPGROUP.DEPBAR.LE gsb0, 0x0 ;  /* 0x00008000000079c5 */ /* 0x000fe40000010000 */
[----:B------:R-:W-:Y:S05]  /*1e80*/  @!P1 BRA `(.L_x_25) ;  /* 0x0000000400849947 */ /* 0x000fea0003800000 */
[----:B------:R-:W-:Y:S01]  /*1e90*/  UIADD3 UR8, UR38, 0x1, URZ ;  /* 0x0000000126087890 */ /* 0x000fe2000fffe03f */
[----:B------:R-:W-:Y:S02]  /*1ea0*/  IMAD.U32 R0, RZ, RZ, UR42 ;  /* 0x0000002aff007e24 */ /* 0x000fe4000f8e00ff */
[----:B------:R-:W-:Y:S01]  /*1eb0*/  IMAD.U32 R3, RZ, RZ, UR38 ;  /* 0x00000026ff037e24 */ /* 0x000fe2000f8e00ff */
[----:B------:R-:W-:-:S04]  /*1ec0*/  UISETP.NE.AND UP0, UPT, UR8, 0x7, UPT ;  /* 0x000000070800788c */ /* 0x000fc8000bf05270 */
[----:B------:R-:W-:Y:S02]  /*1ed0*/  USEL UR4, URZ, 0x1, UP0 ;  /* 0x000000013f047887 */ /* 0x000fe40008000000 */
[----:B------:R-:W-:Y:S02]  /*1ee0*/  USEL UR8, UR8, URZ, UP0 ;  /* 0x0000003f08087287 */ /* 0x000fe40008000000 */
[----:B------:R-:W-:-:S06]  /*1ef0*/  ULOP3.LUT UR4, UR39, UR4, URZ, 0x3c, !UPT ;  /* 0x0000000427047292 */ /* 0x000fcc000f8e3c3f */
[----:B------:R-:W-:-:S07]  /*1f00*/  IMAD.U32 R6, RZ, RZ, UR4 ;  /* 0x00000004ff067e24 */ /* 0x000fce000f8e00ff */
.L_x_32:
[----:B------:R-:W-:Y:S05]  /*1f10*/  @!P0 BRA `(.L_x_26) ;  /* 0x0000000000048947 */ /* 0x000fea0003800000 */
[----:B------:R-:W-:Y:S01]  /*1f20*/  BPT.TRAP 0x1 ;  /* 0x000000040000795c */ /* 0x000fe20000300000 */
.L_x_26:
[----:B------:R-:W-:Y:S01]  /*1f30*/  ULEA UR4, UR8, UR41, 0x3 ;  /* 0x0000002908047291 */ /* 0x000fe2000f8e183f */
[----:B------:R-:W-:-:S08]  /*1f40*/  SHF.L.U32 R4, R6, 0x1f, RZ ;  /* 0x0000001f06047819 */ /* 0x000fd000000006ff */
[----:B------:R0:W1:Y:S01]  /*1f50*/  SYNCS.PHASECHK.TRANS64.TRYWAIT P1, [UR4], R4 ;  /* 0x00000004ff0075a7 */ /* 0x0000620008020144 */
[----:B------:R-:W-:Y:S05]  /*1f60*/  @!P0 BRA `(.L_x_27) ;  /* 0x0000000000048947 */ /* 0x000fea0003800000 */
[----:B------:R-:W-:Y:S01]  /*1f70*/  BPT.TRAP 0x1 ;  /* 0x000000040000795c */ /* 0x000fe20000300000 */
.L_x_27:
[----:B-1----:R-:W-:Y:S05]  /*1f80*/  @P1 BRA `(.L_x_28) ;  /* 0x0000000000081947 */ /* 0x002fea0003800000 */
[----:B------:R-:W1:Y:S02]  /*1f90*/  SYNCS.PHASECHK.TRANS64.TRYWAIT P1, [UR4], R4 ;  /* 0x00000004ff0075a7 */ /* 0x000e640008020144 */
[----:B-1----:R-:W-:Y:S05]  /*1fa0*/  @!P1 BRA `(.L_x_29) ;  /* 0x0000004000f89947 */ /* 0x002fea0003800000 */
.L_x_28:
[----:B------:R-:W-:Y:S01]  /*1fb0*/  ULEA UR9, UR8, UR45, 0xa ;  /* 0x0000002d08097291 */ /* 0x000fe2000f8e503f */
[----:B------:R-:W-:Y:S01]  /*1fc0*/  WARPGROUP.ARRIVE ;  /* 0x00000000000079c5 */ /* 0x000fe20000000000 */
[----:B------:R-:W-:Y:S01]  /*1fd0*/  ULEA UR10, UR8, UR46, 0xa ;  /* 0x0000002e080a7291 */ /* 0x000fe2000f8e503f */
[----:B------:R-:W-:Y:S01]  /*1fe0*/  UMOV UR5, 0x40000040 ;  /* 0x4000004000057882 */ /* 0x000fe20000000000 */
[----:B------:R-:W-:-:S03]  /*1ff0*/  UMOV UR7, 0x40000040 ;  /* 0x4000004000077882 */ /* 0x000fc60000000000 */
[----:B------:R-:W-:Y:S02]  /*2000*/  UMOV UR4, UR9 ;  /* 0x0000000900047c82 */ /* 0x000fe40008000000 */
[----:B------:R-:W-:Y:S02]  /*2010*/  UMOV UR6, UR10 ;  /* 0x0000000a00067c82 */ /* 0x000fe40008000000 */
[----:B------:R-:W-:Y:S01]  /*2020*/  HGMMA.64x64x8.F32.TF32 R24, gdesc[UR4], R24, gsb0 ;  /* 0x04e00000041879f0 */ /* 0x000fe20008002818 */
        /* <DEDUP_REMOVED lines=51> */
[----:B------:R-:W-:Y:S01]  /*2360*/  BPT.TRAP 0x1 ;  /* 0x000000040000795c */ /* 0x000fe20000300000 */
.L_x_30:
[----:B------:R-:W-:-:S13]  /*2370*/  ISETP.NE.AND P1, PT, R57, RZ, PT ;  /* 0x000000ff3900720c */ /* 0x000fda0003f25270 */
[----:B01----:R-:W-:-:S05]  /*2380*/  @P1 LEA R4, R3, UR41, 0x3 ;  /* 0x0000002903041c11 */ /* 0x003fca000f8e18ff */
[----:B------:R-:W-:-:S05]  /*2390*/  @P1 VIADD R5, R4, 0x38 ;  /* 0x0000003804051836 */ /* 0x000fca0000000000 */
[----:B------:R-:W-:-:S04]  /*23a0*/  @P1 PRMT R5, R56, 0x654, R5 ;  /* 0x0000065438051816 */ /* 0x000fc80000000005 */
[----:B------:R0:W-:Y:S01]  /*23b0*/  @P1 SYNCS.ARRIVE.TRANS64.RED.A1T0 RZ, [R5+URZ], RZ ;  /* 0x000000ff05ff19a7 */ /* 0x0001e2000810043f */
[----:B------:R-:W-:-:S13]  /*23c0*/  ISETP.GT.U32.AND P1, PT, R23, 0x1, PT ;  /* 0x000000011700780c */ /* 0x000fda0003f24070 */
[----:B0-----:R-:W-:Y:S05]  /*23d0*/  @P1 BRA `(.L_x_31) ;  /* 0x0000000000041947 */ /* 0x001fea0003800000 */
[----:B------:R-:W-:Y:S01]  /*23e0*/  BPT.TRAP 0x1 ;  /* 0x000000040000795c */ /* 0x000fe20000300000 */
.L_x_31:
[----:B------:R-:W-:Y:S01]  /*23f0*/  UIADD3 UR8, UR8, 0x1, URZ ;  /* 0x0000000108087890 */ /* 0x000fe2000fffe03f */
[C---:B------:R-:W-:Y:S01]  /*2400*/  ISETP.GT.AND P2, PT, R0.reuse, 0x1, PT ;  /* 0x000000010000780c */ /* 0x040fe20003f44270 */
[----:B------:R-:W-:Y:S02]  /*2410*/  VIADD R3, R3, 0x1 ;  /* 0x0000000103037836 */ /* 0x000fe40000000000 */
[----:B------:R-:W-:Y:S01]  /*2420*/  UISETP.NE.AND UP0, UPT, UR8, 0x7, UPT ;  /* 0x000000070800788c */ /* 0x000fe2000bf05270 */
[----:B------:R-:W-:Y:S02]  /*2430*/  VIADD R0, R0, 0xffffffff ;  /* 0xffffffff00007836 */ /* 0x000fe40000000000 */
[C---:B------:R-:W-:Y:S01]  /*2440*/  ISETP.NE.AND P1, PT, R3.reuse, 0x7, PT ;  /* 0x000000070300780c */ /* 0x040fe20003f25270 */
[----:B------:R-:W-:Y:S02]  /*2450*/  USEL UR4, URZ, 0x1, UP0 ;  /* 0x000000013f047887 */ /* 0x000fe40008000000 */
[----:B------:R-:W-:Y:S01]  /*2460*/  USEL UR8, UR8, URZ, UP0 ;  /* 0x0000003f08087287 */ /* 0x000fe20008000000 */
[----:B------:R-:W-:-:S03]  /*2470*/  SEL R3, R3, RZ, P1 ;  /* 0x000000ff03037207 */ /* 0x000fc60000800000 */
[----:B------:R-:W-:Y:S01]  /*2480*/  LOP3.LUT R6, R6, UR4, RZ, 0x3c, !PT ;  /* 0x0000000406067c12 */ /* 0x000fe2000f8e3cff */
[----:B------:R-:W-:Y:S07]  /*2490*/  @P2 BRA `(.L_x_32) ;  /* 0xfffffff8009c2947 */ /* 0x000fee000383ffff */
.L_x_25:
[----:B------:R-:W0:Y:S01]  /*24a0*/  LDC R0, c[0x0][0x28c] ;  /* 0x0000a300ff007b82 */ /* 0x000e220000000800 */
[----:B------:R-:W-:-:S04]  /*24b0*/  IMAD.U32 R3, RZ, RZ, UR49 ;  /* 0x00000031ff037e24 */ /* 0x000fc8000f8e00ff */
[----:B------:R1:W-:Y:S01]  /*24c0*/  SYNCS.ARRIVE.TRANS64.A1T0 RZ, [R3+UR48], RZ ;  /* 0x000000ff03ff79a7 */ /* 0x0003e20008100030 */
[----:B0-----:R-:W-:-:S13]  /*24d0*/  ISETP.GE.AND P1, PT, R0, 0x1, PT ;  /* 0x000000010000780c */ /* 0x001fda0003f26270 */
[----:B-1----:R-:W-:Y:S05]  /*24e0*/  @!P1 BRA `(.L_x_33) ;  /* 0x0000000000509947 */ /* 0x002fea0003800000 */
[----:B------:R-:W-:Y:S05]  /*24f0*/  @!P0 BRA `(.L_x_34) ;  /* 0x0000000000048947 */ /* 0x000fea0003800000 */
[----:B------:R-:W-:Y:S01]  /*2500*/  BPT.TRAP 0x1 ;  /* 0x000000040000795c */ /* 0x000fe20000300000 */
.L_x_34:
[----:B------:R-:W-:Y:S01]  /*2510*/  ISETP.NE.AND P0, PT, R57, RZ, PT ;  /* 0x000000ff3900720c */ /* 0x000fe20003f05270 */
[----:B------:R-:W-:Y:S01]  /*2520*/  BSSY B0, `(.L_x_35) ;  /* 0x000000e000007945 */ /* 0x000fe20003800000 */
[----:B------:R-:W-:-:S11]  /*2530*/  ISETP.GT.U32.AND P1, PT, R23, 0x1, PT ;  /* 0x000000011700780c */ /* 0x000fd60003f24070 */
[----:B------:R-:W-:Y:S05]  /*2540*/  @!P0 BRA `(.L_x_36) ;  /* 0x00000000002c8947 */ /* 0x000fea0003800000 */
[----:B------:R-:W-:-:S04]  /*2550*/  UIADD3 UR6, UR38, UR42, URZ ;  /* 0x0000002a26067290 */ /* 0x000fc8000fffe03f */
[----:B------:R-:W-:-:S04]  /*2560*/  UIMAD.WIDE.U32 UR4, UR6, 0x24924925, URZ ;  /* 0x24924925060478a5 */ /* 0x000fc8000f8e003f */
[----:B------:R-:W-:-:S04]  /*2570*/  UIADD3 UR4, UR6, -UR5, URZ ;  /* 0x8000000506047290 */ /* 0x000fc8000fffe03f */
[----:B------:R-:W-:-:S04]  /*2580*/  ULEA.HI UR4, UR4, UR5, URZ, 0x1f ;  /* 0x0000000504047291 */ /* 0x000fc8000f8ff83f */
[----:B------:R-:W-:-:S04]  /*2590*/  USHF.R.U32.HI UR4, URZ, 0x2, UR4 ;  /* 0x000000023f047899 */ /* 0x000fc80008011604 */
[----:B------:R-:W-:-:S04]  /*25a0*/  UIMAD UR4, UR4, -0x7, UR6 ;  /* 0xfffffff9040478a4 */ /* 0x000fc8000f8e0206 */
[----:B------:R-:W-:-:S04]  /*25b0*/  ULEA UR4, UR4, UR41, 0x3 ;  /* 0x0000002904047291 */ /* 0x000fc8000f8e183f */
[----:B------:R-:W-:-:S06]  /*25c0*/  UIADD3 UR4, UR4, 0x38, URZ ;  /* 0x0000003804047890 */ /* 0x000fcc000fffe03f */
[----:B------:R-:W-:-:S05]  /*25d0*/  IMAD.U32 R3, RZ, RZ, UR4 ;  /* 0x00000004ff037e24 */ /* 0x000fca000f8e00ff */
[----:B------:R-:W-:-:S04]  /*25e0*/  PRMT R0, R56, 0x654, R3 ;  /* 0x0000065438007816 */ /* 0x000fc80000000003 */
[----:B------:R0:W-:Y:S03]  /*25f0*/  SYNCS.ARRIVE.TRANS64.RED.A1T0 RZ, [R0+URZ], RZ ;  /* 0x000000ff00ff79a7 */ /* 0x0001e6000810043f */
.L_x_36:
[----:B------:R-:W-:Y:S05]  /*2600*/  BSYNC B0 ;  /* 0x0000000000007941 */ /* 0x000fea0003800000 */
.L_x_35:
[----:B------:R-:W-:Y:S05]  /*2610*/  @P1 BRA `(.L_x_33) ;  /* 0x0000000000041947 */ /* 0x000fea0003800000 */
[----:B------:R-:W-:Y:S01]  /*2620*/  BPT.TRAP 0x1 ;  /* 0x000000040000795c */ /* 0x000fe20000300000 */
.L_x_33:
[----:B0-----:R-:W-:Y:S01]  /*2630*/  SHF.L.U32 R0, R75, 0x1f, RZ ;  /* 0x0000001f4b007819 */ /* 0x001fe200000006ff */
[----:B------:R-:W-:Y:S01]  /*2640*/  UISETP.GE.U32.AND UP1, UPT, UR47, 0x7, UPT ;  /* 0x000000072f00788c */ /* 0x000fe2000bf26070 */
[----:B------:R-:W-:Y:S01]  /*2650*/  SHF.R.S32.HI R9, RZ, 0x1f, R19 ;  /* 0x0000001fff097819 */ /* 0x000fe20000011413 */
[----:B------:R-:W-:Y:S01]  /*2660*/  UIADD3 UR38, UR38, UR47, URZ ;  /* 0x0000002f26267290 */ /* 0x000fe2000fffe03f */
[----:B------:R-:W0:Y:S03]  /*2670*/  SYNCS.PHASECHK.TRANS64.TRYWAIT P0, [UR43+0x8], R0 ;  /* 0x00000800ff0075a7 */ /* 0x000e26000800016b */
[----:B------:R-:W-:-:S04]  /*2680*/  UISETP.GT.U32.AND UP0, UPT, UR38, 0x6, UPT ;  /* 0x000000062600788c */ /* 0x000fc8000bf04070 */
[----:B------:R-:W-:Y:S02]  /*2690*/  UISETP.LT.U32.AND UP0, UPT, UR47, 0x7, UP0 ;  /* 0x000000072f00788c */ /* 0x000fe40008701070 */
[----:B------:R-:W-:Y:S02]  /*26a0*/  @UP1 UIMAD.WIDE.U32 UR4, UR38, 0x24924925, URZ ;  /* 0x24924925260418a5 */ /* 0x000fe4000f8e003f */
[----:B------:R-:W-:Y:S02]  /*26b0*/  USEL UR6, URZ, 0x1, !UP0 ;  /* 0x000000013f067887 */ /* 0x000fe4000c000000 */
[----:B------:R-:W-:Y:S02]  /*26c0*/  @UP1 UIADD3 UR4, UR38, -UR5, URZ ;  /* 0x8000000526041290 */ /* 0x000fe4000fffe03f */
[----:B------:R-:W-:Y:S02]  /*26d0*/  ULOP3.LUT UR39, UR39, UR6, URZ, 0x3c, !UPT ;  /* 0x0000000627277292 */ /* 0x000fe4000f8e3c3f */
[----:B------:R-:W-:-:S04]  /*26e0*/  @UP1 ULEA.HI UR4, UR4, UR5, URZ, 0x1f ;  /* 0x0000000504041291 */ /* 0x000fc8000f8ff83f */
[----:B------:R-:W-:-:S04]  /*26f0*/  @UP1 USHF.R.U32.HI UR4, URZ, 0x2, UR4 ;  /* 0x000000023f041899 */ /* 0x000fc80008011604 */
[----:B------:R-:W-:Y:S01]  /*2700*/  @UP1 ULOP3.LUT UR39, UR39, 0x1, UR4, 0x78, !UPT ;  /* 0x0000000127271892 */ /* 0x000fe2000f8e7804 */
[----:B0-----:R-:W-:Y:S11]  /*2710*/  @!P0 BRA `(.L_x_37) ;  /* 0x0000003c00348947 */ /* 0x001ff60003800000 */
.L_x_130:
[----:B------:R-:W-:Y:S01]  /*2720*/  ULDC.64 UR4, c[0x0][0x5d0] ;  /* 0x0001740000047ab9 */ /* 0x000fe20000000a00 */
[----:B------:R-:W-:Y:S01]  /*2730*/  ULDC UR6, c[0x0][0x284] ;  /* 0x0000a10000067ab9 */ /* 0x000fe20000000800 */
[----:B0-----:R-:W-:Y:S02]  /*2740*/  IMAD R0, R9, UR4, RZ ;  /* 0x0000000409007c24 */ /* 0x001fe4000f8e02ff */
[----:B------:R-:W-:Y:S02]  /*2750*/  IMAD.SHL.U32 R12, R18, 0x40, RZ ;  /* 0x00000040120c7824 */ /* 0x000fe400078e00ff */
[C---:B------:R-:W-:Y:S02]  /*2760*/  IMAD R3, R19.reuse, UR5, R0 ;  /* 0x0000000513037c24 */ /* 0x040fe4000f8e0200 */
[----:B------:R-:W-:Y:S01]  /*2770*/  IMAD.SHL.U32 R0, R22, 0x40, RZ ;  /* 0x0000004016007824 */ /* 0x000fe200078e00ff */
[----:B------:R-:W-:Y:S01]  /*2780*/  SHF.R.S32.HI R13, RZ, 0x1f, R12 ;  /* 0x0000001fff0d7819 */ /* 0x000fe2000001140c */
[----:B------:R-:W-:Y:S01]  /*2790*/  IMAD.WIDE.U32 R4, R19, UR4, R62 ;  /* 0x0000000413047c25 */ /* 0x000fe2000f8e003e */
[----:B------:R-:W-:-:S02]  /*27a0*/  ULDC.64 UR4, c[0x0][0x5c8] ;  /* 0x0001720000047ab9 */ /* 0x000fc40000000a00 */
[----:B------:R-:W-:Y:S01]  /*27b0*/  ISETP.GE.AND P0, PT, R0, UR6, PT ;  /* 0x0000000600007c0c */ /* 0x000fe2000bf06270 */
[----:B------:R-:W-:Y:S01]  /*27c0*/  ULDC UR6, c[0x0][0x288] ;  /* 0x0000a20000067ab9 */ /* 0x000fe20000000800 */
[----:B------:R-:W-:Y:S01]  /*27d0*/  IADD3 R4, P1, R12, R4, RZ ;  /* 0x000000040c047210 */ /* 0x000fe20007f3e0ff */
[----:B------:R-:W-:Y:S01]  /*27e0*/  IMAD.WIDE R20, R22, 0x40, R60 ;  /* 0x0000004016147825 */ /* 0x000fe200078e023c */
[----:B------:R-:W-:Y:S02]  /*27f0*/  ISETP.GE.OR P0, PT, R12, UR6, P0 ;  /* 0x000000060c007c0c */ /* 0x000fe40008706670 */
[----:B------:R-:W-:Y:S01]  /*2800*/  IADD3.X R5, R13, R5, R3, P1, !PT ;  /* 0x000000050d057210 */ /* 0x000fe20000ffe403 */
[----:B------:R-:W-:-:S04]  /*2810*/  IMAD R7, R21, UR4, RZ ;  /* 0x0000000415077c24 */ /* 0x000fc8000f8e02ff */
[C---:B------:R-:W-:Y:S02]  /*2820*/  IMAD R7, R20.reuse, UR5, R7 ;  /* 0x0000000514077c24 */ /* 0x040fe4000f8e0207 */
[----:B------:R-:W-:-:S04]  /*2830*/  IMAD.WIDE.U32 R72, R20, UR4, R4 ;  /* 0x0000000414487c25 */ /* 0x000fc8000f8e0004 */
[----:B------:R-:W-:Y:S05]  /*2840*/  @P0 BRA `(.L_x_38) ;  /* 0x0000002000540947 */ /* 0x000fea0003800000 */
[----:B-----5:R-:W-:Y:S01]  /*2850*/  FSETP.NEU.AND P1, PT, R59, RZ, PT ;  /* 0x000000ff3b00720b */ /* 0x020fe20003f2d000 */
[----:B------:R-:W-:Y:S01]  /*2860*/  IMAD.IADD R22, R67, 0x1, -R12 ;  /* 0x0000000143167824 */ /* 0x000fe200078e0a0c */
[----:B------:R-:W-:Y:S01]  /*2870*/  BSSY B0, `(.L_x_38) ;  /* 0x0000212000007945 */ /* 0x000fe20003800000 */
[----:B------:R-:W-:Y:S02]  /*2880*/  IMAD.IADD R0, R71, 0x1, -R0 ;  /* 0x0000000147007824 */ /* 0x000fe400078e0a00 */
[----:B------:R-:W-:Y:S01]  /*2890*/  IMAD.IADD R7, R73, 0x1, R7 ;  /* 0x0000000149077824 */ /* 0x000fe200078e0207 */
[----:B------:R-:W-:-:S04]  /*28a0*/  ISETP.GT.AND P0, PT, R22, RZ, PT ;  /* 0x000000ff1600720c */ /* 0x000fc80003f04270 */
[----:B------:R-:W-:-:S03]  /*28b0*/  ISETP.GT.AND P2, PT, R0, RZ, P0 ;  /* 0x000000ff0000720c */ /* 0x000fc60000744270 */
[----:B------:R-:W-:Y:S10]  /*28c0*/  @!P1 BRA `(.L_x_39) ;  /* 0x0000001400d89947 */ /* 0x000ff40003800000 */
[----:B------:R-:W0:Y:S01]  /*28d0*/  LDC.64 R76, c[0x0][0x5b8] ;  /* 0x00016e00ff4c7b82 */ /* 0x000e220000000a00 */
[----:B------:R-:W-:-:S07]  /*28e0*/  ULDC.64 UR4, c[0x0][0x5c0] ;  /* 0x0001700000047ab9 */ /* 0x000fce0000000a00 */
[----:B------:R-:W1:Y:S08]  /*28f0*/  LDC.64 R78, c[0x0][0x5b0] ;  /* 0x00016c00ff4e7b82 */ /* 0x000e700000000a00 */
[----:B------:R-:W2:Y:S01]  /*2900*/  LDC.64 R80, c[0x0][0x5a8] ;  /* 0x00016a00ff507b82 */ /* 0x000ea20000000a00 */
[-C--:B0-----:R-:W-:Y:S02]  /*2910*/  IMAD R6, R9, R76.reuse, RZ ;  /* 0x0000004c09067224 */ /* 0x081fe400078e02ff */
[----:B------:R-:W-:-:S04]  /*2920*/  IMAD.WIDE.U32 R4, R19, R76, R62 ;  /* 0x0000004c13047225 */ /* 0x000fc800078e003e */
[----:B------:R-:W-:Y:S01]  /*2930*/  IMAD R73, R19, R77, R6 ;  /* 0x0000004d13497224 */ /* 0x000fe200078e0206 */
[----:B------:R-:W-:Y:S01]  /*2940*/  IADD3 R8, P1, R12, R4, RZ ;  /* 0x000000040c087210 */ /* 0x000fe20007f3e0ff */
[----:B-1----:R-:W-:-:S03]  /*2950*/  IMAD R3, R21, R78, RZ ;  /* 0x0000004e15037224 */ /* 0x002fc600078e02ff */
[----:B------:R-:W-:Y:S01]  /*2960*/  IADD3.X R9, R13, R5, R73, P1, !PT ;  /* 0x000000050d097210 */ /* 0x000fe20000ffe449 */
[C---:B------:R-:W-:Y:S02]  /*2970*/  IMAD R21, R20.reuse, R79, R3 ;  /* 0x0000004f14157224 */ /* 0x040fe400078e0203 */
[----:B------:R-:W-:-:S04]  /*2980*/  IMAD.WIDE.U32 R4, R20, R78, R8 ;  /* 0x0000004e14047225 */ /* 0x000fc800078e0008 */
[----:B------:R-:W-:Y:S01]  /*2990*/  IMAD.IADD R3, R5, 0x1, R21 ;  /* 0x0000000105037824 */ /* 0x000fe200078e0215 */
[----:B--2---:R-:W-:-:S04]  /*29a0*/  LEA R10, P1, R4, R80, 0x2 ;  /* 0x00000050040a7211 */ /* 0x004fc800078210ff */
[----:B------:R-:W-:-:S05]  /*29b0*/  LEA.HI.X R11, R4, R81, R3, 0x2, P1 ;  /* 0x00000051040b7211 */ /* 0x000fca00008f1403 */
[----:B------:R0:W2:Y:S01]  /*29c0*/  @P2 LDG.E.LTC128B R3, desc[UR36][R10.64] ;  /* 0x000000240a032981 */ /* 0x0000a2000c1e1920 */
[----:B------:R-:W-:Y:S01]  /*29d0*/  IMAD.WIDE.U32 R4, R20, R78, R12 ;  /* 0x0000004e14047225 */ /* 0x000fe200078e000c */
[----:B------:R-:W-:Y:S01]  /*29e0*/  LEA R6, P3, R72, UR4, 0x2 ;  /* 0x0000000448067c11 */ /* 0x000fe2000f8610ff */
[----:B------:R-:W-:Y:S01]  /*29f0*/  BSSY B1, `(.L_x_40) ;  /* 0x0000014000017945 */ /* 0x000fe20003800000 */
[----:B------:R-:W-:Y:S02]  /*2a00*/  IADD3 R14, P1, R62, R4, RZ ;  /* 0x000000043e0e7210 */ /* 0x000fe40007f3e0ff */
[----:B------:R-:W-:Y:S02]  /*2a10*/  LEA.HI.X R7, R72, UR5, R7, 0x2, P3 ;  /* 0x0000000548077c11 */ /* 0x000fe400098f1407 */
[----:B------:R-:W-:Y:S01]  /*2a20*/  IADD3.X R15, R63, R21, R5, P1, !PT ;  /* 0x000000153f0f7210 */ /* 0x000fe20000ffe405 */
[----:B0-----:R-:W-:Y:S01]  /*2a30*/  IMAD.SHL.U32 R10, R78, 0x8, RZ ;  /* 0x000000084e0a7824 */ /* 0x001fe200078e00ff */
[----:B------:R-:W-:-:S02]  /*2a40*/  ISETP.GT.AND P1, PT, R22, 0x1, PT ;  /* 0x000000011600780c */ /* 0x000fc40003f24270 */
[----:B------:R-:W-:Y:S01]  /*2a50*/  SHF.L.U64.HI R11, R78, 0x3, R79 ;  /* 0x000000034e0b7819 */ /* 0x000fe2000001024f */
[----:B------:R-:W-:Y:S01]  /*2a60*/  IMAD.WIDE.U32 R14, R19, R76, R14 ;  /* 0x0000004c130e7225 */ /* 0x000fe200078e000e */
[----:B------:R-:W-:-:S03]  /*2a70*/  ISETP.GT.AND P3, PT, R0, RZ, P1 ;  /* 0x000000ff0000720c */ /* 0x000fc60000f64270 */
[----:B------:R-:W-:Y:S01]  /*2a80*/  IMAD.WIDE.U32 R10, R20, R78, R10 ;  /* 0x0000004e140a7225 */ /* 0x000fe200078e000a */
[----:B--2---:R-:W-:-:S05]  /*2a90*/  LOP3.LUT R4, R3, 0xffffe000, RZ, 0xc0, !PT ;  /* 0xffffe00003047812 */ /* 0x004fca00078ec0ff */
[----:B------:R-:W-:Y:S01]  /*2aa0*/  FMUL R5, R4, R59 ;  /* 0x0000003b04057220 */ /* 0x000fe20000400000 */
[----:B------:R-:W-:-:S03]  /*2ab0*/  LEA R4, P4, R14, R80, 0x2 ;  /* 0x000000500e047211 */ /* 0x000fc600078810ff */
[----:B------:R-:W-:Y:S01]  /*2ac0*/  FFMA R77, R24, R58, R5 ;  /* 0x0000003a184d7223 */ /* 0x000fe20000000005 */
[----:B------:R-:W-:-:S04]  /*2ad0*/  IMAD.IADD R5, R73, 0x1, R15 ;  /* 0x0000000149057824 */ /* 0x000fc800078e020f */
[----:B------:R-:W-:Y:S02]  /*2ae0*/  F2FP.TF32.F32.PACK_B R77, R77 ;  /* 0x0000004dff4d723e */ /* 0x000fe400024050ff */
[----:B------:R-:W-:-:S03]  /*2af0*/  LEA.HI.X R5, R14, R81, R5, 0x2, P4 ;  /* 0x000000510e057211 */ /* 0x000fc600020f1405 */
[----:B------:R0:W-:Y:S01]  /*2b00*/  @P2 STG.E desc[UR36][R6.64], R77 ;  /* 0x0000004d06002986 */ /* 0x0001e2000c101924 */
[----:B------:R-:W-:Y:S05]  /*2b10*/  @!P3 BRA `(.L_x_41) ;  /* 0x000000000004b947 */ /* 0x000fea0003800000 */
[----:B------:R1:W5:Y:S02]  /*2b20*/  LDG.E.LTC128B R3, desc[UR36][R4.64+0x4] ;  /* 0x0000042404037981 */ /* 0x000364000c1e1920 */
.L_x_41:
[----:B------:R-:W-:Y:S05]  /*2b30*/  BSYNC B1 ;  /* 0x0000000000017941 */ /* 0x000fea0003800000 */
.L_x_40:
[----:B-----5:R-:W-:Y:S01]  /*2b40*/  LOP3.LUT R14, R3, 0xffffe000, RZ, 0xc0, !PT ;  /* 0xffffe000030e7812 */ /* 0x020fe200078ec0ff */
[----:B------:R-:W-:Y:S01]  /*2b50*/  IMAD.IADD R21, R21, 0x1, R11 ;  /* 0x0000000115157824 */ /* 0x000fe200078e020b */
[----:B------:R-:W-:Y:S01]  /*2b60*/  IADD3 R8, P2, R8, R10, RZ ;  /* 0x0000000a08087210 */ /* 0x000fe20007f5e0ff */
[----:B------:R-:W-:Y:S01]  /*2b70*/  IMAD.MOV.U32 R18, RZ, RZ, R3 ;  /* 0x000000ffff127224 */ /* 0x000fe200078e0003 */
[----:B------:R-:W-:Y:S01]  /*2b80*/  ISETP.GT.AND P0, PT, R0, 0x8, P0 ;  /* 0x000000080000780c */ /* 0x000fe20000704270 */
[----:B------:R-:W-:Y:S02]  /*2b90*/  FMUL R14, R14, R59 ;  /* 0x0000003b0e0e7220 */ /* 0x000fe40000400000 */
[----:B------:R-:W-:Y:S02]  /*2ba0*/  IMAD.X R9, R21, 0x1, R9, P2 ;  /* 0x0000000115097824 */ /* 0x000fe400010e0609 */
[----:B------:R-:W-:Y:S01]  /*2bb0*/  FFMA R25, R25, R58, R14 ;  /* 0x0000003a19197223 */ /* 0x000fe2000000000e */
[----:B------:R-:W-:-:S04]  /*2bc0*/  LEA R14, P2, R8, R80, 0x2 ;  /* 0x00000050080e7211 */ /* 0x000fc800078410ff */
[----:B------:R-:W-:Y:S02]  /*2bd0*/  F2FP.TF32.F32.PACK_B R25, R25 ;  /* 0x00000019ff19723e */ /* 0x000fe400024050ff */
[----:B------:R-:W-:-:S03]  /*2be0*/  LEA.HI.X R15, R8, R81, R9, 0x2, P2 ;  /* 0x00000051080f7211 */ /* 0x000fc600010f1409 */
[----:B------:R2:W-:Y:S04]  /*2bf0*/  @P3 STG.E desc[UR36][R6.64+0x4], R25 ;  /* 0x0000041906003986 */ /* 0x0005e8000c101924 */
[----:B------:R-:W3:Y:S01]  /*2c00*/  @P0 LDG.E.LTC128B R18, desc[UR36][R14.64] ;  /* 0x000000240e120981 */ /* 0x000ee2000c1e1920 */
[----:B------:R-:W-:Y:S01]  /*2c10*/  IADD3 R12, P2, P3, R62, R10, R12 ;  /* 0x0000000a3e0c7210 */ /* 0x000fe20007b5e00c */
[----:B------:R-:W-:Y:S01]  /*2c20*/  BSSY B1, `(.L_x_42) ;  /* 0x0000011000017945 */ /* 0x000fe20003800000 */
[C---:B------:R-:W-:Y:S02]  /*2c30*/  SHF.L.U64.HI R9, R64.reuse, 0x2, R65 ;  /* 0x0000000240097819 */ /* 0x040fe40000010241 */
[----:B------:R-:W-:Y:S02]  /*2c40*/  IADD3.X R13, R63, R21, R13, P2, P3 ;  /* 0x000000153f0d7210 */ /* 0x000fe400017e640d */
[----:B------:R-:W-:-:S02]  /*2c50*/  LEA R10, P2, R64, R6, 0x2 ;  /* 0x00000006400a7211 */ /* 0x000fc400078410ff */
[----:B------:R-:W-:Y:S01]  /*2c60*/  ISETP.GT.AND P1, PT, R0, 0x8, P1 ;  /* 0x000000080000780c */ /* 0x000fe20000f24270 */
[----:B------:R-:W-:-:S04]  /*2c70*/  IMAD.WIDE.U32 R12, R19, R76, R12 ;  /* 0x0000004c130c7225 */ /* 0x000fc800078e000c */
[----:B------:R-:W-:Y:S01]  /*2c80*/  IMAD.X R11, R9, 0x1, R7, P2 ;  /* 0x00000001090b7824 */ /* 0x000fe200010e0607 */
[----:B---3--:R-:W-:-:S05]  /*2c90*/  LOP3.LUT R8, R18, 0xffffe000, RZ, 0xc0, !PT ;  /* 0xffffe00012087812 */ /* 0x008fca00078ec0ff */
        /* <DEDUP_REMOVED lines=9> */
.L_x_43:
[----:B------:R-:W-:Y:S05]  /*2d30*/  BSYNC B1 ;  /* 0x0000000000017941 */ /* 0x000fea0003800000 */
.L_x_42:
[----:B-----5:R-:W-:Y:S01]  /*2d40*/  LOP3.LUT R12, R18, 0xffffe000, RZ, 0xc0, !PT ;  /* 0xffffe000120c7812 */ /* 0x020fe200078ec0ff */
[----:B------:R-:W-:Y:S01]  /*2d50*/  BSSY B1, `(.L_x_44) ;  /* 0x0000009000017945 */ /* 0x000fe20003800000 */
[----:B------:R-:W-:-:S03]  /*2d60*/  ISETP.GT.AND P0, PT, R22, 0x8, PT ;  /* 0x000000081600780c */ /* 0x000fc60003f04270 */
[----:B------:R-:W-:Y:S01]  /*2d70*/  FMUL R12, R12, R59 ;  /* 0x0000003b0c0c7220 */ /* 0x000fe20000400000 */
[----:B------:R-:W-:-:S03]  /*2d80*/  ISETP.GT.AND P2, PT, R0, RZ, P0 ;  /* 0x000000ff0000720c */ /* 0x000fc60000744270 */
[----:B------:R-:W-:-:S05]  /*2d90*/  FFMA R27, R27, R58, R12 ;  /* 0x0000003a1b1b7223 */ /* 0x000fca000000000c */
[----:B------:R-:W-:-:S05]  /*2da0*/  F2FP.TF32.F32.PACK_B R27, R27 ;  /* 0x0000001bff1b723e */ /* 0x000fca00024050ff */
[----:B------:R4:W-:Y:S01]  /*2db0*/  @P1 STG.E desc[UR36][R10.64+0x4], R27 ;  /* 0x0000041b0a001986 */ /* 0x0009e2000c101924 */
[----:B------:R-:W-:Y:S05]  /*2dc0*/  @!P2 BRA `(.L_x_45) ;  /* 0x000000000004a947 */ /* 0x000fea0003800000 */
[----:B------:R0:W5:Y:S02]  /*2dd0*/  LDG.E.LTC128B R18, desc[UR36][R4.64+0x20] ;  /* 0x0000202404127981 */ /* 0x000164000c1e1920 */
.L_x_45:
[----:B------:R-:W-:Y:S05]  /*2de0*/  BSYNC B1 ;  /* 0x0000000000017941 */ /* 0x000fea0003800000 */
.L_x_44:
        /* <DEDUP_REMOVED lines=10> */
.L_x_47:
[----:B------:R-:W-:Y:S05]  /*2e90*/  BSYNC B1 ;  /* 0x0000000000017941 */ /* 0x000fea0003800000 */
.L_x_46:
[----:B-----5:R-:W-:Y:S01]  /*2ea0*/  LOP3.LUT R12, R18, 0xffffe000, RZ, 0xc0, !PT ;  /* 0xffffe000120c7812 */ /* 0x020fe200078ec0ff */
[----:B------:R-:W-:Y:S01]  /*2eb0*/  BSSY B1, `(.L_x_48) ;  /* 0x0000008000017945 */ /* 0x000fe20003800000 */
[----:B------:R-:W-:-:S03]  /*2ec0*/  ISETP.GT.AND P0, PT, R0, 0x8, P0 ;  /* 0x000000080000780c */ /* 0x000fc60000704270 */
[----:B------:R-:W-:-:S04]  /*2ed0*/  FMUL R12, R12, R59 ;  /* 0x0000003b0c0c7220 */ /* 0x000fc80000400000 */
[----:B------:R-:W-:-:S05]  /*2ee0*/  FFMA R29, R29, R58, R12 ;  /* 0x0000003a1d1d7223 */ /* 0x000fca000000000c */
[----:B------:R-:W-:-:S05]  /*2ef0*/  F2FP.TF32.F32.PACK_B R29, R29 ;  /* 0x0000001dff1d723e */ /* 0x000fca00024050ff */
[----:B------:R0:W-:Y:S01]  /*2f00*/  @P3 STG.E desc[UR36][R6.64+0x24], R29 ;  /* 0x0000241d06003986 */ /* 0x0001e2000c101924 */
[----:B------:R-:W-:Y:S05]  /*2f10*/  @!P0 BRA `(.L_x_49) ;  /* 0x0000000000048947 */ /* 0x000fea0003800000 */
[----:B------:R0:W5:Y:S02]  /*2f20*/  LDG.E.LTC128B R18, desc[UR36][R8.64+0x20] ;  /* 0x0000202408127981 */ /* 0x000164000c1e1920 */
.L_x_49:
[----:B------:R-:W-:Y:S05]  /*2f30*/  BSYNC B1 ;  /* 0x0000000000017941 */ /* 0x000fea0003800000 */
.L_x_48:
[----:B-----5:R-:W-:Y:S01]  /*2f40*/  LOP3.LUT R12, R18, 0xffffe000, RZ, 0xc0, !PT ;  /* 0xffffe000120c7812 */ /* 0x020fe200078ec0ff */
[----:B------:R-:W-:Y:S01]  /*2f50*/  BSSY B1, `(.L_x_50) ;  /* 0x0000008000017945 */ /* 0x000fe20003800000 */
[----:B------:R-:W-:-:S03]  /*2f60*/  ISETP.GT.AND P1, PT, R0, 0x8, P1 ;  /* 0x000000080000780c */ /* 0x000fc60000f24270 */
[----:B0-----:R-:W-:-:S04]  /*2f70*/  FMUL R3, R12, R59 ;  /* 0x0000003b0c037220 */ /* 0x001fc80000400000 */
[----:B------:R-:W-:-:S05]  /*2f80*/  FFMA R3, R30, R58, R3 ;  /* 0x0000003a1e037223 */ /* 0x000fca0000000003 */
[----:B------:R-:W-:-:S05]  /*2f90*/  F2FP.TF32.F32.PACK_B R3, R3 ;  /* 0x00000003ff03723e */ /* 0x000fca00024050ff */
[----:B------:R0:W-:Y:S01]  /*2fa0*/  @P0 STG.E desc[UR36][R10.64+0x20], R3 ;  /* 0x000020030a000986 */ /* 0x0001e2000c101924 */
[----:B------:R-:W-:Y:S05]  /*2fb0*/  @!P1 BRA `(.L_x_51) ;  /* 0x0000000000049947 */ /* 0x000fea0003800000 */
[----:B------:R0:W5:Y:S02]  /*2fc0*/  LDG.E.LTC128B R18, desc[UR36][R8.64+0x24] ;  /* 0x0000242408127981 */ /* 0x000164000c1e1920 */
.L_x_51:
[----:B------:R-:W-:Y:S05]  /*2fd0*/  BSYNC B1 ;  /* 0x0000000000017941 */ /* 0x000fea0003800000 */
.L_x_50:
        /* <DEDUP_REMOVED lines=10> */
.L_x_53:
[----:B------:R-:W-:Y:S05]  /*3080*/  BSYNC B1 ;  /* 0x0000000000017941 */ /* 0x000fea0003800000 */
.L_x_52:
[----:B-----5:R-:W-:Y:S01]  /*3090*/  LOP3.LUT R12, R18, 0xffffe000, RZ, 0xc0, !PT ;  /* 0xffffe000120c7812 */ /* 0x020fe200078ec0ff */
[----:B------:R-:W-:Y:S01]  /*30a0*/  BSSY B1, `(.L_x_54) ;  /* 0x0000009000017945 */ /* 0x000fe20003800000 */
[----:B------:R-:W-:-:S03]  /*30b0*/  ISETP.GT.AND P1, PT, R22, 0x11, PT ;  /* 0x000000111600780c */ /* 0x000fc60003f24270 */
[----:B0-----:R-:W-:Y:S01]  /*30c0*/  FMUL R3, R12, R59 ;  /* 0x0000003b0c037220 */ /* 0x001fe20000400000 */
[----:B------:R-:W-:-:S03]  /*30d0*/  ISETP.GT.AND P3, PT, R0, RZ, P1 ;  /* 0x000000ff0000720c */ /* 0x000fc60000f64270 */
[----:B------:R-:W-:-:S05]  /*30e0*/  FFMA R3, R32, R58, R3 ;  /* 0x0000003a20037223 */ /* 0x000fca0000000003 */
[----:B------:R-:W-:-:S05]  /*30f0*/  F2FP.TF32.F32.PACK_B R3, R3 ;  /* 0x00000003ff03723e */ /* 0x000fca00024050ff */
[----:B------:R0:W-:Y:S01]  /*3100*/  @P2 STG.E desc[UR36][R6.64+0x40], R3 ;  /* 0x0000400306002986 */ /* 0x0001e2000c101924 */
[----:B------:R-:W-:Y:S05]  /*3110*/  @!P3 BRA `(.L_x_55) ;  /* 0x000000000004b947 */ /* 0x000fea0003800000 */
[----:B------:R0:W5:Y:S02]  /*3120*/  LDG.E.LTC128B R18, desc[UR36][R4.64+0x44] ;  /* 0x0000442404127981 */ /* 0x000164000c1e1920 */
.L_x_55:
[----:B------:R-:W-:Y:S05]  /*3130*/  BSYNC B1 ;  /* 0x0000000000017941 */ /* 0x000fea0003800000 */
.L_x_54:
        /* <DEDUP_REMOVED lines=9> */
.L_x_57:
[----:B------:R-:W-:Y:S05]  /*31d0*/  BSYNC B1 ;  /* 0x0000000000017941 */ /* 0x000fea0003800000 */
.L_x_56:
        /* <DEDUP_REMOVED lines=9> */
.L_x_59:
[----:B------:R-:W-:Y:S05]  /*3270*/  BSYNC B1 ;  /* 0x0000000000017941 */ /* 0x000fea0003800000 */
.L_x_58:
        /* <DEDUP_REMOVED lines=10> */
.L_x_61:
[----:B------:R-:W-:Y:S05]  /*3320*/  BSYNC B1 ;  /* 0x0000000000017941 */ /* 0x000fea0003800000 */
.L_x_60:
        /* <DEDUP_REMOVED lines=10> */
.L_x_63:
[----:B------:R-:W-:Y:S05]  /*33d0*/  BSYNC B1 ;  /* 0x0000000000017941 */ /* 0x000fea0003800000 */
.L_x_62:
        /* <DEDUP_REMOVED lines=9> */
.L_x_65:
[----:B------:R-:W-:Y:S05]  /*3470*/  BSYNC B1 ;  /* 0x0000000000017941 */ /* 0x000fea0003800000 */
.L_x_64:
        /* <DEDUP_REMOVED lines=9> */
.L_x_67:
[----:B------:R-:W-:Y:S05]  /*3510*/  BSYNC B1 ;  /* 0x0000000000017941 */ /* 0x000fea0003800000 */
.L_x_66:
        /* <DEDUP_REMOVED lines=10> */
.L_x_69:
[----:B------:R-:W-:Y:S05]  /*35c0*/  BSYNC B1 ;  /* 0x0000000000017941 */ /* 0x000fea0003800000 */
.L_x_68:
        /* <DEDUP_REMOVED lines=10> */
.L_x_71:
[----:B------:R-:W-:Y:S05]  /*3670*/  BSYNC B1 ;  /* 0x0000000000017941 */ /* 0x000fea0003800000 */
.L_x_70:
        /* <DEDUP_REMOVED lines=9> */
.L_x_73:
[----:B------:R-:W-:Y:S05]  /*3710*/  BSYNC B1 ;  /* 0x0000000000017941 */ /* 0x000fea0003800000 */
.L_x_72:
        /* <DEDUP_REMOVED lines=9> */
.L_x_75:
[----:B------:R-:W-:Y:S05]  /*37b0*/  BSYNC B1 ;  /* 0x0000000000017941 */ /* 0x000fea0003800000 */
.L_x_74:
        /* <DEDUP_REMOVED lines=10> */
.L_x_77:
[----:B------:R-:W-:Y:S05]  /*3860*/  BSYNC B1 ;  /* 0x0000000000017941 */ /* 0x000fea0003800000 */
.L_x_76:
        /* <DEDUP_REMOVED lines=10> */
.L_x_79:
[----:B------:R-:W-:Y:S05]  /*3910*/  BSYNC B1 ;  /* 0x0000000000017941 */ /* 0x000fea0003800000 */
.L_x_78:
        /* <DEDUP_REMOVED lines=9> */
.L_x_81:
[----:B------:R-:W-:Y:S05]  /*39b0*/  BSYNC B1 ;  /* 0x0000000000017941 */ /* 0x000fea0003800000 */
.L_x_80:
        /* <DEDUP_REMOVED lines=9> */
.L_x_83:
[----:B------:R-:W-:Y:S05]  /*3a50*/  BSYNC B1 ;  /* 0x0000000000017941 */ /* 0x000fea0003800000 */
.L_x_82:
        /* <DEDUP_REMOVED lines=10> */
.L_x_85:
[----:B------:R-:W-:Y:S05]  /*3b00*/  BSYNC B1 ;  /* 0x0000000000017941 */ /* 0x000fea0003800000 */
.L_x_84:
        /* <DEDUP_REMOVED lines=10> */
.L_x_87:
[----:B------:R-:W-:Y:S05]  /*3bb0*/  BSYNC B1 ;  /* 0x0000000000017941 */ /* 0x000fea0003800000 */
.L_x_86:
        /* <DEDUP_REMOVED lines=9> */
.L_x_89:
[----:B------:R-:W-:Y:S05]  /*3c50*/  BSYNC B1 ;  /* 0x0000000000017941 */ /* 0x000fea0003800000 */
.L_x_88:
        /* <DEDUP_REMOVED lines=9> */
.L_x_91:
[----:B------:R-:W-:Y:S05]  /*3cf0*/  BSYNC B1 ;  /* 0x0000000000017941 */ /* 0x000fea0003800000 */
.L_x_90:
        /* <DEDUP_REMOVED lines=10> */
.L_x_93:
[----:B------:R-:W-:Y:S05]  /*3da0*/  BSYNC B1 ;  /* 0x0000000000017941 */ /* 0x000fea0003800000 */
.L_x_92:
        /* <DEDUP_REMOVED lines=10> */
.L_x_95:
[----:B------:R-:W-:Y:S05]  /*3e50*/  BSYNC B1 ;  /* 0x0000000000017941 */ /* 0x000fea0003800000 */
.L_x_94:
[----:B01---5:R-:W-:Y:S01]  /*3e60*/  LOP3.LUT R4, R18, 0xffffe000, RZ, 0xc0, !PT ;  /* 0xffffe00012047812 */ /* 0x023fe200078ec0ff */
        /* <DEDUP_REMOVED lines=8> */
.L_x_97:
[----:B------:R-:W-:Y:S05]  /*3ef0*/  BSYNC B1 ;  /* 0x0000000000017941 */ /* 0x000fea0003800000 */
.L_x_96:
[----:B-----5:R-:W-:Y:S01]  /*3f00*/  LOP3.LUT R4, R18, 0xffffe000, RZ, 0xc0, !PT ;  /* 0xffffe00012047812 */ /* 0x020fe200078ec0ff */
[----:B------:R-:W-:Y:S01]  /*3f10*/  @P0 IMAD.MOV.U32 R5, RZ, RZ, R11 ;  /* 0x000000ffff050224 */ /* 0x000fe200078e000b */
[----:B------:R-:W-:Y:S01]  /*3f20*/  ISETP.GT.AND P1, PT, R0, 0x8, P1 ;  /* 0x000000080000780c */ /* 0x000fe20000f24270 */
[----:B------:R-:W-:Y:S02]  /*3f30*/  BSSY B1, `(.L_x_98) ;  /* 0x0000008000017945 */ /* 0x000fe40003800000 */
[----:B------:R-:W-:Y:S01]  /*3f40*/  FMUL R3, R4, R59 ;  /* 0x0000003b04037220 */ /* 0x000fe20000400000 */
[----:B------:R-:W-:-:S03]  /*3f50*/  @P0 IMAD.MOV.U32 R4, RZ, RZ, R10 ;  /* 0x000000ffff040224 */ /* 0x000fc600078e000a */
[----:B------:R-:W-:-:S05]  /*3f60*/  FFMA R3, R54, R58, R3 ;  /* 0x0000003a36037223 */ /* 0x000fca0000000003 */
[----:B------:R-:W-:-:S05]  /*3f70*/  F2FP.TF32.F32.PACK_B R3, R3 ;  /* 0x00000003ff03723e */ /* 0x000fca00024050ff */
[----:B------:R0:W-:Y:S01]  /*3f80*/  @P0 STG.E desc[UR36][R4.64+0xe0], R3 ;  /* 0x0000e00304000986 */ /* 0x0001e2000c101924 */
[----:B------:R-:W-:Y:S05]  /*3f90*/  @!P1 BRA `(.L_x_99) ;  /* 0x0000000000049947 */ /* 0x000fea0003800000 */
[----:B------:R0:W5:Y:S02]  /*3fa0*/  LDG.E.LTC128B R18, desc[UR36][R8.64+0xe4] ;  /* 0x0000e42408127981 */ /* 0x000164000c1e1920 */
.L_x_99:
[----:B------:R-:W-:Y:S05]  /*3fb0*/  BSYNC B1 ;  /* 0x0000000000017941 */ /* 0x000fea0003800000 */
.L_x_98:
[----:B------:R-:W-:Y:S05]  /*3fc0*/  @!P1 BRA `(.L_x_100) ;  /* 0x0000000800709947 */ /* 0x000fea0003800000 */
[----:B-----5:R-:W-:-:S05]  /*3fd0*/  LOP3.LUT R18, R18, 0xffffe000, RZ, 0xc0, !PT ;  /* 0xffffe00012127812 */ /* 0x020fca00078ec0ff */
[----:B------:R-:W-:-:S04]  /*3fe0*/  FMUL R18, R18, R59 ;  /* 0x0000003b12127220 */ /* 0x000fc80000400000 */
[----:B------:R-:W-:-:S05]  /*3ff0*/  FFMA R55, R55, R58, R18 ;  /* 0x0000003a37377223 */ /* 0x000fca0000000012 */
[----:B------:R-:W-:-:S05]  /*4000*/  F2FP.TF32.F32.PACK_B R55, R55 ;  /* 0x00000037ff37723e */ /* 0x000fca00024050ff */
[----:B------:R0:W-:Y:S01]  /*4010*/  STG.E desc[UR36][R10.64+0xe4], R55 ;  /* 0x0000e4370a007986 */ /* 0x0001e2000c101924 */
[----:B------:R-:W-:Y:S05]  /*4020*/  BRA `(.L_x_100) ;  /* 0x0000000800587947 */ /* 0x000fea0003800000 */
.L_x_39:
[----:B------:R-:W-:Y:S01]  /*4030*/  ISETP.GT.AND P4, PT, R22, 0x1, PT ;  /* 0x000000011600780c */ /* 0x000fe20003f84270 */
[----:B------:R-:W-:Y:S01]  /*4040*/  ULDC.64 UR4, c[0x0][0x5c0] ;  /* 0x0001700000047ab9 */ /* 0x000fe20000000a00 */
[-C--:B------:R-:W-:Y:S01]  /*4050*/  FMUL R3, R24, R58.reuse ;  /* 0x0000003a18037220 */ /* 0x080fe20000400000 */
[----:B------:R-:W-:Y:S01]  /*4060*/  LEA R4, P3, R72, UR4, 0x2 ;  /* 0x0000000448047c11 */ /* 0x000fe2000f8610ff */
[-C--:B------:R-:W-:Y:S01]  /*4070*/  FMUL R25, R25, R58.reuse ;  /* 0x0000003a19197220 */ /* 0x080fe20000400000 */
[----:B------:R-:W-:Y:S01]  /*4080*/  ISETP.GT.AND P1, PT, R0, RZ, P4 ;  /* 0x000000ff0000720c */ /* 0x000fe20002724270 */
[-C--:B------:R-:W-:Y:S01]  /*4090*/  FMUL R9, R26, R58.reuse ;  /* 0x0000003a1a097220 */ /* 0x080fe20000400000 */
[----:B------:R-:W-:Y:S01]  /*40a0*/  LEA.HI.X R5, R72, UR5, R7, 0x2, P3 ;  /* 0x0000000548057c11 */ /* 0x000fe200098f1407 */
[-C--:B------:R-:W-:Y:S01]  /*40b0*/  FMUL R27, R27, R58.reuse ;  /* 0x0000003a1b1b7220 */ /* 0x080fe20000400000 */
[----:B------:R-:W-:Y:S01]  /*40c0*/  F2FP.TF32.F32.PACK_B R3, R3 ;  /* 0x00000003ff03723e */ /* 0x000fe200024050ff */
[-C--:B------:R-:W-:Y:S01]  /*40d0*/  FMUL R29, R29, R58.reuse ;  /* 0x0000003a1d1d7220 */ /* 0x080fe20000400000 */
[----:B------:R-:W-:Y:S01]  /*40e0*/  F2FP.TF32.F32.PACK_B R25, R25 ;  /* 0x00000019ff19723e */ /* 0x000fe200024050ff */
[----:B------:R-:W-:Y:S01]  /*40f0*/  FMUL R31, R31, R58 ;  /* 0x0000003a1f1f7220 */ /* 0x000fe20000400000 */
[C---:B------:R-:W-:Y:S01]  /*4100*/  SHF.L.U64.HI R7, R64.reuse, 0x2, R65 ;  /* 0x0000000240077819 */ /* 0x040fe20000010241 */
[----:B------:R0:W-:Y:S01]  /*4110*/  @P2 STG.E desc[UR36][R4.64], R3 ;  /* 0x0000000304002986 */ /* 0x0001e2000c101924 */
[----:B------:R-:W-:Y:S01]  /*4120*/  LEA R6, P3, R64, R4, 0x2 ;  /* 0x0000000440067211 */ /* 0x000fe200078610ff */
[-C--:B------:R-:W-:Y:S01]  /*4130*/  FMUL R11, R32, R58.reuse ;  /* 0x0000003a200b7220 */ /* 0x080fe20000400000 */
[C---:B------:R-:W-:Y:S01]  /*4140*/  ISETP.GT.AND P2, PT, R22.reuse, 0x8, PT ;  /* 0x000000081600780c */ /* 0x040fe20003f44270 */
[----:B------:R-:W-:Y:S01]  /*4150*/  @P1 STG.E desc[UR36][R4.64+0x4], R25 ;  /* 0x0000041904001986 */ /* 0x000fe2000c101924 */
[----:B------:R-:W-:Y:S01]  /*4160*/  ISETP.GT.AND P1, PT, R22, 0x9, PT ;  /* 0x000000091600780c */ /* 0x000fe20003f24270 */
[----:B------:R-:W-:Y:S01]  /*4170*/  IMAD.X R7, R7, 0x1, R5, P3 ;  /* 0x0000000107077824 */ /* 0x000fe200018e0605 */
[C---:B------:R-:W-:Y:S01]  /*4180*/  ISETP.GT.AND P0, PT, R0.reuse, 0x8, P0 ;  /* 0x000000080000780c */ /* 0x040fe20000704270 */
[-C--:B------:R-:W-:Y:S01]  /*4190*/  FMUL R33, R33, R58.reuse ;  /* 0x0000003a21217220 */ /* 0x080fe20000400000 */
[C---:B------:R-:W-:Y:S01]  /*41a0*/  ISETP.GT.AND P4, PT, R0.reuse, 0x8, P4 ;  /* 0x000000080000780c */ /* 0x040fe20002784270 */
[-C--:B------:R-:W-:Y:S01]  /*41b0*/  FMUL R35, R35, R58.reuse ;  /* 0x0000003a23237220 */ /* 0x080fe20000400000 */
[----:B------:R-:W-:Y:S01]  /*41c0*/  ISETP.GT.AND P5, PT, R0, RZ, P2 ;  /* 0x000000ff0000720c */ /* 0x000fe200017a4270 */
[-C--:B0-----:R-:W-:Y:S01]  /*41d0*/  FMUL R3, R28, R58.reuse ;  /* 0x0000003a1c037220 */ /* 0x081fe20000400000 */
[----:B------:R-:W-:Y:S01]  /*41e0*/  ISETP.GT.AND P3, PT, R0, RZ, P1 ;  /* 0x000000ff0000720c */ /* 0x000fe20000f64270 */
[-C--:B------:R-:W-:Y:S01]  /*41f0*/  FMUL R37, R37, R58.reuse ;  /* 0x0000003a25257220 */ /* 0x080fe20000400000 */
[----:B------:R-:W-:Y:S01]  /*4200*/  F2FP.TF32.F32.PACK_B R9, R9 ;  /* 0x00000009ff09723e */ /* 0x000fe200024050ff */
[-C--:B------:R-:W-:Y:S01]  /*4210*/  FMUL R39, R39, R58.reuse ;  /* 0x0000003a27277220 */ /* 0x080fe20000400000 */
[----:B------:R-:W-:Y:S01]  /*4220*/  F2FP.TF32.F32.PACK_B R27, R27 ;  /* 0x0000001bff1b723e */ /* 0x000fe200024050ff */
[-C--:B------:R-:W-:Y:S01]  /*4230*/  FMUL R41, R41, R58.reuse ;  /* 0x0000003a29297220 */ /* 0x080fe20000400000 */
[----:B------:R-:W-:Y:S01]  /*4240*/  F2FP.TF32.F32.PACK_B R3, R3 ;  /* 0x00000003ff03723e */ /* 0x000fe200024050ff */
[----:B------:R0:W-:Y:S01]  /*4250*/  @P0 STG.E desc[UR36][R6.64], R9 ;  /* 0x0000000906000986 */ /* 0x0001e2000c101924 */
[----:B------:R-:W-:Y:S01]  /*4260*/  F2FP.TF32.F32.PACK_B R29, R29 ;  /* 0x0000001dff1d723e */ /* 0x000fe200024050ff */
[-C--:B------:R-:W-:Y:S01]  /*4270*/  FMUL R43, R43, R58.reuse ;  /* 0x0000003a2b2b7220 */ /* 0x080fe20000400000 */
[----:B------:R-:W-:Y:S01]  /*4280*/  ISETP.GT.AND P0, PT, R22, 0x10, PT ;  /* 0x000000101600780c */ /* 0x000fe20003f04270 */
[----:B------:R-:W-:Y:S01]  /*4290*/  @P4 STG.E desc[UR36][R6.64+0x4], R27 ;  /* 0x0000041b06004986 */ /* 0x000fe2000c101924 */
[C---:B------:R-:W-:Y:S01]  /*42a0*/  ISETP.GT.AND P2, PT, R0.reuse, 0x8, P2 ;  /* 0x000000080000780c */ /* 0x040fe20001744270 */
[-C--:B------:R-:W-:Y:S01]  /*42b0*/  FMUL R45, R45, R58.reuse ;  /* 0x0000003a2d2d7220 */ /* 0x080fe20000400000 */
[C---:B------:R-:W-:Y:S01]  /*42c0*/  ISETP.GT.AND P1, PT, R0.reuse, 0x8, P1 ;  /* 0x000000080000780c */ /* 0x040fe20000f24270 */
[----:B------:R1:W-:Y:S01]  /*42d0*/  @P5 STG.E desc[UR36][R4.64+0x20], R3 ;  /* 0x0000200304005986 */ /* 0x0003e2000c101924 */
[----:B------:R-:W-:Y:S01]  /*42e0*/  ISETP.GT.AND P5, PT, R0, RZ, P0 ;  /* 0x000000ff0000720c */ /* 0x000fe200007a4270 */
[-C--:B------:R-:W-:Y:S01]  /*42f0*/  FMUL R47, R47, R58.reuse ;  /* 0x0000003a2f2f7220 */ /* 0x080fe20000400000 */
[----:B------:R-:W-:Y:S01]  /*4300*/  F2FP.TF32.F32.PACK_B R31, R31 ;  /* 0x0000001fff1f723e */ /* 0x000fe200024050ff */
[----:B------:R-:W-:Y:S01]  /*4310*/  @P3 STG.E desc[UR36][R4.64+0x24], R29 ;  /* 0x0000241d04003986 */ /* 0x000fe2000c101924 */
[----:B------:R-:W-:Y:S01]  /*4320*/  ISETP.GT.AND P3, PT, R22, 0x11, PT ;  /* 0x000000111600780c */ /* 0x000fe20003f64270 */
[-C--:B0-----:R-:W-:Y:S01]  /*4330*/  FMUL R9, R30, R58.reuse ;  /* 0x0000003a1e097220 */ /* 0x081fe20000400000 */
[----:B------:R-:W-:Y:S01]  /*4340*/  F2FP.TF32.F32.PACK_B R11, R11 ;  /* 0x0000000bff0b723e */ /* 0x000fe200024050ff */
[-C--:B------:R-:W-:Y:S01]  /*4350*/  FMUL R49, R49, R58.reuse ;  /* 0x0000003a31317220 */ /* 0x080fe20000400000 */
[----:B------:R-:W-:Y:S01]  /*4360*/  ISETP.GT.AND P4, PT, R0, RZ, P3 ;  /* 0x000000ff0000720c */ /* 0x000fe20001f84270 */
[-C--:B------:R-:W-:Y:S01]  /*4370*/  FMUL R51, R51, R58.reuse ;  /* 0x0000003a33337220 */ /* 0x080fe20000400000 */
[----:B------:R-:W-:Y:S01]  /*4380*/  F2FP.TF32.F32.PACK_B R9, R9 ;  /* 0x00000009ff09723e */ /* 0x000fe200024050ff */
[-C--:B-1----:R-:W-:Y:S01]  /*4390*/  FMUL R3, R34, R58.reuse ;  /* 0x0000003a22037220 */ /* 0x082fe20000400000 */
[----:B------:R-:W-:Y:S01]  /*43a0*/  F2FP.TF32.F32.PACK_B R33, R33 ;  /* 0x00000021ff21723e */ /* 0x000fe200024050ff */
[-C--:B------:R-:W-:Y:S01]  /*43b0*/  FMUL R13, R52, R58.reuse ;  /* 0x0000003a340d7220 */ /* 0x080fe20000400000 */
[----:B------:R-:W-:Y:S01]  /*43c0*/  ISETP.GT.AND P0, PT, R0, 0x8, P0 ;  /* 0x000000080000780c */ /* 0x000fe20000704270 */
[----:B------:R0:W-:Y:S01]  /*43d0*/  @P2 STG.E desc[UR36][R6.64+0x20], R9 ;  /* 0x0000200906002986 */ /* 0x0001e2000c101924 */
[C---:B------:R-:W-:Y:S01]  /*43e0*/  ISETP.GT.AND P2, PT, R22.reuse, 0x19, PT ;  /* 0x000000191600780c */ /* 0x040fe20003f44270 */
[-C--:B------:R-:W-:Y:S01]  /*43f0*/  FMUL R53, R53, R58.reuse ;  /* 0x0000003a35357220 */ /* 0x080fe20000400000 */
[----:B------:R-:W-:Y:S01]  /*4400*/  F2FP.TF32.F32.PACK_B R3, R3 ;  /* 0x00000003ff03723e */ /* 0x000fe200024050ff */
[----:B------:R-:W-:Y:S01]  /*4410*/  @P1 STG.E desc[UR36][R6.64+0x24], R31 ;  /* 0x0000241f06001986 */ /* 0x000fe2000c101924 */
[----:B------:R-:W-:Y:S01]  /*4420*/  ISETP.GT.AND P1, PT, R22, 0x18, PT ;  /* 0x000000181600780c */ /* 0x000fe20003f24270 */
[----:B------:R-:W-:Y:S01]  /*4430*/  FMUL R55, R55, R58 ;  /* 0x0000003a37377220 */ /* 0x000fe20000400000 */
[----:B------:R-:W-:Y:S01]  /*4440*/  F2FP.TF32.F32.PACK_B R35, R35 ;  /* 0x00000023ff23723e */ /* 0x000fe200024050ff */
[----:B------:R1:W-:Y:S01]  /*4450*/  @P5 STG.E desc[UR36][R4.64+0x40], R11 ;  /* 0x0000400b04005986 */ /* 0x0003e2000c101924 */
[----:B------:R-:W-:-:S02]  /*4460*/  ISETP.GT.AND P5, PT, R0, RZ, P1 ;  /* 0x000000ff0000720c */ /* 0x000fc40000fa4270 */
[----:B------:R-:W-:Y:S01]  /*4470*/  F2FP.TF32.F32.PACK_B R37, R37 ;  /* 0x00000025ff25723e */ /* 0x000fe200024050ff */
[----:B------:R-:W-:Y:S01]  /*4480*/  @P4 STG.E desc[UR36][R4.64+0x44], R33 ;  /* 0x0000442104004986 */ /* 0x000fe2000c101924 */
[----:B------:R-:W-:Y:S01]  /*4490*/  ISETP.GT.AND P4, PT, R0, 0x8, P3 ;  /* 0x000000080000780c */ /* 0x000fe20001f84270 */
[-C--:B0-----:R-:W-:Y:S01]  /*44a0*/  FMUL R9, R36, R58.reuse ;  /* 0x0000003a24097220 */ /* 0x081fe20000400000 */
[----:B------:R-:W-:Y:S01]  /*44b0*/  ISETP.GT.AND P3, PT, R0, RZ, P2 ;  /* 0x000000ff0000720c */ /* 0x000fe20001764270 */
[----:B------:R0:W-:Y:S01]  /*44c0*/  @P0 STG.E desc[UR36][R6.64+0x40], R3 ;  /* 0x0000400306000986 */ /* 0x0001e2000c101924 */
[----:B------:R-:W-:Y:S02]  /*44d0*/  ISETP.GT.AND P0, PT, R22, 0x20, PT ;  /* 0x000000201600780c */ /* 0x000fe40003f04270 */
[----:B------:R-:W-:Y:S01]  /*44e0*/  F2FP.TF32.F32.PACK_B R9, R9 ;  /* 0x00000009ff09723e */ /* 0x000fe200024050ff */
[----:B-1----:R-:W-:Y:S01]  /*44f0*/  FMUL R11, R40, R58 ;  /* 0x0000003a280b7220 */ /* 0x002fe20000400000 */
[----:B------:R-:W-:-:S02]  /*4500*/  ISETP.GT.AND P1, PT, R0, 0x8, P1 ;  /* 0x000000080000780c */ /* 0x000fc40000f24270 */
[----:B------:R-:W-:Y:S02]  /*4510*/  F2FP.TF32.F32.PACK_B R39, R39 ;  /* 0x00000027ff27723e */ /* 0x000fe400024050ff */
[----:B------:R-:W-:Y:S01]  /*4520*/  F2FP.TF32.F32.PACK_B R11, R11 ;  /* 0x0000000bff0b723e */ /* 0x000fe200024050ff */
[----:B------:R-:W-:Y:S01]  /*4530*/  @P4 STG.E desc[UR36][R6.64+0x44], R35 ;  /* 0x0000442306004986 */ /* 0x000fe2000c101924 */
[----:B------:R-:W-:Y:S01]  /*4540*/  ISETP.GT.AND P4, PT, R0, 0x8, P2 ;  /* 0x000000080000780c */ /* 0x000fe20001784270 */
[----:B0-----:R-:W-:Y:S01]  /*4550*/  FMUL R3, R38, R58 ;  /* 0x0000003a26037220 */ /* 0x001fe20000400000 */
[----:B------:R-:W-:Y:S01]  /*4560*/  ISETP.GT.AND P2, PT, R22, 0x21, PT ;  /* 0x000000211600780c */ /* 0x000fe20003f44270 */
[----:B------:R0:W-:Y:S01]  /*4570*/  @P5 STG.E desc[UR36][R4.64+0x60], R9 ;  /* 0x0000600904005986 */ /* 0x0001e2000c101924 */
[C---:B------:R-:W-:Y:S02]  /*4580*/  ISETP.GT.AND P5, PT, R0.reuse, RZ, P0 ;  /* 0x000000ff0000720c */ /* 0x040fe400007a4270 */
[----:B------:R-:W-:Y:S01]  /*4590*/  F2FP.TF32.F32.PACK_B R3, R3 ;  /* 0x00000003ff03723e */ /* 0x000fe200024050ff */
[----:B------:R-:W-:Y:S01]  /*45a0*/  @P3 STG.E desc[UR36][R4.64+0x64], R37 ;  /* 0x0000642504003986 */ /* 0x000fe2000c101924 */
[----:B------:R-:W-:-:S02]  /*45b0*/  ISETP.GT.AND P3, PT, R0, RZ, P2 ;  /* 0x000000ff0000720c */ /* 0x000fc40001764270 */
[----:B------:R-:W-:Y:S01]  /*45c0*/  F2FP.TF32.F32.PACK_B R41, R41 ;  /* 0x00000029ff29723e */ /* 0x000fe200024050ff */
[----:B------:R1:W-:Y:S01]  /*45d0*/  @P1 STG.E desc[UR36][R6.64+0x60], R3 ;  /* 0x0000600306001986 */ /* 0x0003e2000c101924 */
[----:B------:R-:W-:Y:S02]  /*45e0*/  ISETP.GT.AND P0, PT, R0, 0x8, P0 ;  /* 0x000000080000780c */ /* 0x000fe40000704270 */
[----:B------:R-:W-:Y:S01]  /*45f0*/  F2FP.TF32.F32.PACK_B R43, R43 ;  /* 0x0000002bff2b723e */ /* 0x000fe200024050ff */
[----:B------:R-:W-:Y:S01]  /*4600*/  @P4 STG.E desc[UR36][R6.64+0x64], R39 ;  /* 0x0000642706004986 */ /* 0x000fe2000c101924 */
[----:B------:R-:W-:Y:S01]  /*4610*/  ISETP.GT.AND P4, PT, R22, 0x28, PT ;  /* 0x000000281600780c */ /* 0x000fe20003f84270 */
[----:B0-----:R-:W-:Y:S01]  /*4620*/  FMUL R9, R44, R58 ;  /* 0x0000003a2c097220 */ /* 0x001fe20000400000 */
[----:B------:R-:W-:Y:S01]  /*4630*/  F2FP.TF32.F32.PACK_B R45, R45 ;  /* 0x0000002dff2d723e */ /* 0x000fe200024050ff */
[----:B------:R0:W-:Y:S01]  /*4640*/  @P5 STG.E desc[UR36][R4.64+0x80], R11 ;  /* 0x0000800b04005986 */ /* 0x0001e2000c101924 */
[----:B------:R-:W-:-:S02]  /*4650*/  ISETP.GT.AND P5, PT, R22, 0x29, PT ;  /* 0x000000291600780c */ /* 0x000fc40003fa4270 */
[----:B------:R-:W-:Y:S01]  /*4660*/  F2FP.TF32.F32.PACK_B R9, R9 ;  /* 0x00000009ff09723e */ /* 0x000fe200024050ff */
[----:B------:R-:W-:Y:S01]  /*4670*/  @P3 STG.E desc[UR36][R4.64+0x84], R41 ;  /* 0x0000842904003986 */ /* 0x000fe2000c101924 */
[----:B------:R-:W-:Y:S01]  /*4680*/  ISETP.GT.AND P3, PT, R0, 0x8, P2 ;  /* 0x000000080000780c */ /* 0x000fe20001764270 */
[-C--:B-1----:R-:W-:Y:S01]  /*4690*/  FMUL R3, R42, R58.reuse ;  /* 0x0000003a2a037220 */ /* 0x082fe20000400000 */
[C---:B------:R-:W-:Y:S02]  /*46a0*/  ISETP.GT.AND P2, PT, R0.reuse, RZ, P4 ;  /* 0x000000ff0000720c */ /* 0x040fe40002744270 */
[C---:B------:R-:W-:Y:S02]  /*46b0*/  ISETP.GT.AND P1, PT, R0.reuse, RZ, P5 ;  /* 0x000000ff0000720c */ /* 0x040fe40002f24270 */
[----:B------:R-:W-:Y:S01]  /*46c0*/  ISETP.GT.AND P4, PT, R0, 0x8, P4 ;  /* 0x000000080000780c */ /* 0x000fe20002784270 */
[----:B0-----:R-:W-:Y:S01]  /*46d0*/  FMUL R11, R46, R58 ;  /* 0x0000003a2e0b7220 */ /* 0x001fe20000400000 */
[----:B------:R-:W-:-:S02]  /*46e0*/  ISETP.GT.AND P5, PT, R0, 0x8, P5 ;  /* 0x000000080000780c */ /* 0x000fc40002fa4270 */
[----:B------:R-:W-:Y:S02]  /*46f0*/  F2FP.TF32.F32.PACK_B R3, R3 ;  /* 0x00000003ff03723e */ /* 0x000fe400024050ff */
[----:B------:R-:W-:Y:S02]  /*4700*/  F2FP.TF32.F32.PACK_B R11, R11 ;  /* 0x0000000bff0b723e */ /* 0x000fe400024050ff */
[----:B------:R-:W-:Y:S01]  /*4710*/  F2FP.TF32.F32.PACK_B R47, R47 ;  /* 0x0000002fff2f723e */ /* 0x000fe200024050ff */
[----:B------:R0:W-:Y:S01]  /*4720*/  @P0 STG.E desc[UR36][R6.64+0x80], R3 ;  /* 0x0000800306000986 */ /* 0x0001e2000c101924 */
[----:B------:R-:W-:Y:S02]  /*4730*/  F2FP.TF32.F32.PACK_B R49, R49 ;  /* 0x00000031ff31723e */ /* 0x000fe400024050ff */
[C---:B------:R-:W-:Y:S01]  /*4740*/  ISETP.GT.AND P0, PT, R22.reuse, 0x39, PT ;  /* 0x000000391600780c */ /* 0x040fe20003f04270 */
[----:B------:R-:W-:Y:S01]  /*4750*/  @P3 STG.E desc[UR36][R6.64+0x84], R43 ;  /* 0x0000842b06003986 */ /* 0x000fe2000c101924 */
[----:B------:R-:W-:-:S02]  /*4760*/  ISETP.GT.AND P3, PT, R22, 0x30, PT ;  /* 0x000000301600780c */ /* 0x000fc40003f64270 */
[----:B------:R-:W-:Y:S01]  /*4770*/  F2FP.TF32.F32.PACK_B R51, R51 ;  /* 0x00000033ff33723e */ /* 0x000fe200024050ff */
[----:B------:R1:W-:Y:S01]  /*4780*/  @P2 STG.E desc[UR36][R4.64+0xa0], R9 ;  /* 0x0000a00904002986 */ /* 0x0003e2000c101924 */
[----:B------:R-:W-:Y:S02]  /*4790*/  ISETP.GT.AND P2, PT, R22, 0x31, PT ;  /* 0x000000311600780c */ /* 0x000fe40003f44270 */
[----:B------:R-:W-:Y:S01]  /*47a0*/  F2FP.TF32.F32.PACK_B R13, R13 ;  /* 0x0000000dff0d723e */ /* 0x000fe200024050ff */
[----:B------:R-:W-:Y:S01]  /*47b0*/  @P1 STG.E desc[UR36][R4.64+0xa4], R45 ;  /* 0x0000a42d04001986 */ /* 0x000fe2000c101924 */
[----:B0-----:R-:W-:Y:S01]  /*47c0*/  FMUL R3, R48, R58 ;  /* 0x0000003a30037220 */ /* 0x001fe20000400000 */
[----:B------:R-:W-:Y:S02]  /*47d0*/  ISETP.GT.AND P1, PT, R22, 0x38, PT ;  /* 0x000000381600780c */ /* 0x000fe40003f24270 */
[----:B------:R0:W-:Y:S01]  /*47e0*/  @P4 STG.E desc[UR36][R6.64+0xa0], R11 ;  /* 0x0000a00b06004986 */ /* 0x0001e2000c101924 */
[----:B------:R-:W-:-:S02]  /*47f0*/  ISETP.GT.AND P4, PT, R0, RZ, P3 ;  /* 0x000000ff0000720c */ /* 0x000fc40001f84270 */
[----:B------:R-:W-:Y:S01]  /*4800*/  F2FP.TF32.F32.PACK_B R3, R3 ;  /* 0x00000003ff03723e */ /* 0x000fe200024050ff */
[----:B------:R-:W-:Y:S01]  /*4810*/  @P5 STG.E desc[UR36][R6.64+0xa4], R47 ;  /* 0x0000a42f06005986 */ /* 0x000fe2000c101924 */
[----:B------:R-:W-:Y:S01]  /*4820*/  ISETP.GT.AND P5, PT, R0, RZ, P2 ;  /* 0x000000ff0000720c */ /* 0x000fe200017a4270 */
[-C--:B-1----:R-:W-:Y:S01]  /*4830*/  FMUL R9, R50, R58.reuse ;  /* 0x0000003a32097220 */ /* 0x082fe20000400000 */
[C---:B------:R-:W-:Y:S02]  /*4840*/  ISETP.GT.AND P3, PT, R0.reuse, 0x8, P3 ;  /* 0x000000080000780c */ /* 0x040fe40001f64270 */
[----:B------:R-:W-:Y:S02]  /*4850*/  ISETP.GT.AND P2, PT, R0, 0x8, P2 ;  /* 0x000000080000780c */ /* 0x000fe40001744270 */
[----:B------:R-:W-:Y:S01]  /*4860*/  F2FP.TF32.F32.PACK_B R9, R9 ;  /* 0x00000009ff09723e */ /* 0x000fe200024050ff */
[----:B0-----:R-:W-:Y:S01]  /*4870*/  FMUL R11, R54, R58 ;  /* 0x0000003a360b7220 */ /* 0x001fe20000400000 */
[----:B------:R-:W-:Y:S01]  /*4880*/  F2FP.TF32.F32.PACK_B R53, R53 ;  /* 0x00000035ff35723e */ /* 0x000fe200024050ff */
[----:B------:R-:W-:Y:S01]  /*4890*/  @P4 STG.E desc[UR36][R4.64+0xc0], R3 ;  /* 0x0000c00304004986 */ /* 0x000fe2000c101924 */
[----:B------:R-:W-:-:S02]  /*48a0*/  ISETP.GT.AND P4, PT, R0, RZ, P1 ;  /* 0x000000ff0000720c */ /* 0x000fc40000f84270 */
[C---:B------:R-:W-:Y:S01]  /*48b0*/  ISETP.GT.AND P1, PT, R0.reuse, 0x8, P1 ;  /* 0x000000080000780c */ /* 0x040fe20000f24270 */
[----:B------:R-:W-:Y:S01]  /*48c0*/  @P5 STG.E desc[UR36][R4.64+0xc4], R49 ;  /* 0x0000c43104005986 */ /* 0x000fe2000c101924 */
[C---:B------:R-:W-:Y:S02]  /*48d0*/  ISETP.GT.AND P5, PT, R0.reuse, RZ, P0 ;  /* 0x000000ff0000720c */ /* 0x040fe400007a4270 */
[----:B------:R-:W-:Y:S01]  /*48e0*/  ISETP.GT.AND P0, PT, R0, 0x8, P0 ;  /* 0x000000080000780c */ /* 0x000fe20000704270 */
[----:B------:R-:W-:Y:S01]  /*48f0*/  @P3 STG.E desc[UR36][R6.64+0xc0], R9 ;  /* 0x0000c00906003986 */ /* 0x000fe2000c101924 */
[----:B------:R-:W-:Y:S02]  /*4900*/  F2FP.TF32.F32.PACK_B R11, R11 ;  /* 0x0000000bff0b723e */ /* 0x000fe400024050ff */
[----:B------:R-:W-:Y:S01]  /*4910*/  F2FP.TF32.F32.PACK_B R55, R55 ;  /* 0x00000037ff37723e */ /* 0x000fe200024050ff */
[----:B------:R-:W-:Y:S04]  /*4920*/  @P2 STG.E desc[UR36][R6.64+0xc4], R51 ;  /* 0x0000c43306002986 */ /* 0x000fe8000c101924 */
[----:B------:R-:W-:Y:S04]  /*4930*/  @P4 STG.E desc[UR36][R4.64+0xe0], R13 ;  /* 0x0000e00d04004986 */ /* 0x000fe8000c101924 */
[----:B------:R0:W-:Y:S02]  /*4940*/  @P5 STG.E desc[UR36][R4.64+0xe4], R53 ;  /* 0x0000e43504005986 */ /* 0x0001e4000c101924 */
[----:B0-----:R-:W-:-:S02]  /*4950*/  @P1 IMAD.MOV.U32 R4, RZ, RZ, R6 ;  /* 0x000000ffff041224 */ /* 0x001fc400078e0006 */
[----:B------:R-:W-:-:S05]  /*4960*/  @P1 IMAD.MOV.U32 R5, RZ, RZ, R7 ;  /* 0x000000ffff051224 */ /* 0x000fca00078e0007 */
[----:B------:R0:W-:Y:S04]  /*4970*/  @P1 STG.E desc[UR36][R4.64+0xe0], R11 ;  /* 0x0000e00b04001986 */ /* 0x0001e8000c101924 */
[----:B------:R0:W-:Y:S02]  /*4980*/  @P0 STG.E desc[UR36][R6.64+0xe4], R55 ;  /* 0x0000e43706000986 */ /* 0x0001e4000c101924 */
.L_x_100:
[----:B------:R-:W-:Y:S05]  /*4990*/  BSYNC B0 ;  /* 0x0000000000007941 */ /* 0x000fea0003800000 */
.L_x_38:
[----:B0-----:R-:W3:Y:S01]  /*49a0*/  LDL.64 R4, [R1] ;  /* 0x0000000001047983 */ /* 0x001ee20000100a00 */
[----:B------:R-:W-:Y:S01]  /*49b0*/  ULDC.64 UR4, c[0x0][0x650] ;  /* 0x0001940000047ab9 */ /* 0x000fe20000000a00 */
[----:B------:R-:W-:Y:S02]  /*49c0*/  IMAD.U32 R0, RZ, RZ, UR44 ;  /* 0x0000002cff007e24 */ /* 0x000fe4000f8e00ff */
[----:B------:R-:W-:Y:S02]  /*49d0*/  IMAD.MOV.U32 R22, RZ, RZ, -0x1 ;  /* 0xffffffffff167424 */ /* 0x000fe400078e00ff */
[----:B------:R0:W-:Y:S01]  /*49e0*/  SYNCS.ARRIVE.TRANS64.A1T0 RZ, [R0+UR48], RZ ;  /* 0x000000ff00ff79a7 */ /* 0x0001e20008100030 */
[----:B-----5:R-:W-:Y:S02]  /*49f0*/  IMAD.MOV.U32 R18, RZ, RZ, -0x1 ;  /* 0xffffffffff127424 */ /* 0x020fe400078e00ff */
[----:B--2---:R-:W-:Y:S01]  /*4a00*/  IMAD.MOV.U32 R19, RZ, RZ, -0x1 ;  /* 0xffffffffff137424 */ /* 0x004fe200078e00ff */
[----:B0-----:R-:W-:-:S02]  /*4a10*/  PRMT R0, RZ, 0x7610, R0 ;  /* 0x00007610ff007816 */ /* 0x001fc40000000000 */
[----:B---3--:R-:W-:-:S05]  /*4a20*/  LEA R16, P0, R4, R16, 0x1 ;  /* 0x0000001004107211 */ /* 0x008fca00078008ff */
[----:B------:R-:W-:Y:S01]  /*4a30*/  IMAD.X R17, R68, 0x1, R17, P0 ;  /* 0x0000000144117824 */ /* 0x000fe200000e0611 */
[----:B------:R-:W-:-:S04]  /*4a40*/  ISETP.GE.U32.AND P0, PT, R16, UR4, PT ;  /* 0x0000000410007c0c */ /* 0x000fc8000bf06070 */
[----:B------:R-:W-:-:S13]  /*4a50*/  ISETP.GE.U32.AND.EX P0, PT, R17, UR5, PT, P0 ;  /* 0x0000000511007c0c */ /* 0x000fda000bf06100 */
[----:B------:R-:W-:Y:S05]  /*4a60*/  @P0 BRA `(.L_x_101) ;  /* 0x00000004004c0947 */ /* 0x000fea0003800000 */
[----:B----4-:R-:W0:Y:S01]  /*4a70*/  LDC.64 R10, c[0x0][0x628] ;  /* 0x00018a00ff0a7b82 */ /* 0x010e220000000a00 */
[----:B------:R-:W2:Y:S01]  /*4a80*/  S2R R12, SR_CTAID.X ;  /* 0x00000000000c7919 */ /* 0x000ea20000002500 */
[----:B-1----:R-:W-:Y:S02]  /*4a90*/  IMAD.MOV.U32 R8, RZ, RZ, R16 ;  /* 0x000000ffff087224 */ /* 0x002fe400078e0010 */
[----:B------:R-:W-:Y:S01]  /*4aa0*/  IMAD.MOV.U32 R9, RZ, RZ, R17 ;  /* 0x000000ffff097224 */ /* 0x000fe200078e0011 */
[----:B------:R-:W1:Y:S03]  /*4ab0*/  S2R R18, SR_CTAID.Y ;  /* 0x0000000000127919 */ /* 0x000e660000002600 */
[----:B------:R-:W3:Y:S08]  /*4ac0*/  LDC R0, c[0x0][0x630] ;  /* 0x00018c00ff007b82 */ /* 0x000ef00000000800 */
[----:B------:R-:W4:Y:S01]  /*4ad0*/  LDC.64 R14, c[0x0][0x620] ;  /* 0x00018800ff0e7b82 */ /* 0x000f220000000a00 */
[----:B0-----:R-:W-:-:S04]  /*4ae0*/  ISETP.NE.U32.AND P0, PT, R10, RZ, PT ;  /* 0x000000ff0a00720c */ /* 0x001fc80003f05070 */
[----:B------:R-:W-:-:S13]  /*4af0*/  ISETP.NE.AND.EX P0, PT, R11, RZ, PT, P0 ;  /* 0x000000ff0b00720c */ /* 0x000fda0003f05300 */
[----:B-1234-:R-:W-:Y:S05]  /*4b00*/  @!P0 BRA `(.L_x_102) ;  /* 0x0000000000288947 */ /* 0x01efea0003800000 */
[----:B------:R-:W0:Y:S02]  /*4b10*/  LDC R3, c[0x0][0x634] ;  /* 0x00018d00ff037b82 */ /* 0x000e240000000800 */
[----:B0-----:R-:W-:-:S05]  /*4b20*/  IADD3 R3, P0, R16, R3, RZ ;  /* 0x0000000310037210 */ /* 0x001fca0007f1e0ff */
        /* <DEDUP_REMOVED lines=8> */
.L_x_102:
[-CC-:B------:R-:W-:Y:S01]  /*4bb0*/  SHF.R.U64 R19, R8, R0.reuse, R9.reuse ;  /* 0x0000000008137219 */ /* 0x180fe20000001209 */
[----:B------:R-:W0:Y:S01]  /*4bc0*/  LDC.64 R24, c[0x0][0x640] ;  /* 0x00019000ff187b82 */ /* 0x000e220000000a00 */
[----:B------:R-:W-:Y:S01]  /*4bd0*/  SHF.R.U32.HI R0, RZ, R0, R9 ;  /* 0x00000000ff007219 */ /* 0x000fe20000011609 */
[----:B------:R-:W-:Y:S01]  /*4be0*/  ULDC UR4, c[0x0][0x150] ;  /* 0x0000540000047ab9 */ /* 0x000fe20000000800 */
[----:B------:R-:W-:Y:S02]  /*4bf0*/  IADD3 R3, P0, RZ, -R19, RZ ;  /* 0x80000013ff037210 */ /* 0x000fe40007f1e0ff */
[----:B------:R-:W-:-:S03]  /*4c00*/  I2FP.F32.U32 R7, R12 ;  /* 0x0000000c00077245 */ /* 0x000fc60000201000 */
[----:B------:R-:W1:Y:S01]  /*4c10*/  LDC R6, c[0x0][0x618] ;  /* 0x00018600ff067b82 */ /* 0x000e620000000800 */
[----:B------:R-:W-:Y:S02]  /*4c20*/  IMAD.X R5, RZ, RZ, ~R0, P0 ;  /* 0x000000ffff057224 */ /* 0x000fe400000e0e00 */
[----:B------:R-:W-:Y:S01]  /*4c30*/  FMUL R7, R7, UR4 ;  /* 0x0000000407077c20 */ /* 0x000fe20008400000 */
[----:B------:R-:W-:Y:S01]  /*4c40*/  ULDC UR4, c[0x0][0x154] ;  /* 0x0000550000047ab9 */ /* 0x000fe20000000800 */
[-C--:B------:R-:W-:Y:S02]  /*4c50*/  IMAD R0, R5, R14.reuse, RZ ;  /* 0x0000000e05007224 */ /* 0x080fe400078e02ff */
[C---:B------:R-:W-:Y:S01]  /*4c60*/  IMAD.WIDE.U32 R4, R3.reuse, R14, R16 ;  /* 0x0000000e03047225 */ /* 0x040fe200078e0010 */
[----:B------:R-:W2:Y:S01]  /*4c70*/  LDC R8, c[0x0][0x608] ;  /* 0x00018200ff087b82 */ /* 0x000ea20000000800 */
[----:B------:R-:W3:Y:S02]  /*4c80*/  F2I.U32.TRUNC.NTZ R7, R7 ;  /* 0x0000000700077305 */ /* 0x000ee4000020f000 */
[----:B------:R-:W-:Y:S01]  /*4c90*/  IMAD R3, R3, R15, R0 ;  /* 0x0000000f03037224 */ /* 0x000fe200078e0200 */
[----:B------:R-:W-:-:S03]  /*4ca0*/  I2FP.F32.U32 R0, R18 ;  /* 0x0000001200007245 */ /* 0x000fc60000201000 */
[----:B------:R-:W-:Y:S01]  /*4cb0*/  IMAD.IADD R3, R5, 0x1, R3 ;  /* 0x0000000105037824 */ /* 0x000fe200078e0203 */
[----:B------:R-:W4:Y:S01]  /*4cc0*/  LDC R11, c[0x0][0x658] ;  /* 0x00019600ff0b7b82 */ /* 0x000f220000000800 */
[----:B0-----:R-:W-:-:S04]  /*4cd0*/  ISETP.NE.U32.AND P0, PT, R24, RZ, PT ;  /* 0x000000ff1800720c */ /* 0x001fc80003f05070 */
[----:B------:R-:W-:-:S03]  /*4ce0*/  ISETP.NE.AND.EX P0, PT, R25, RZ, PT, P0 ;  /* 0x000000ff1900720c */ /* 0x000fc60003f05300 */
[----:B------:R-:W0:Y:S01]  /*4cf0*/  LDC R9, c[0x0][0x144] ;  /* 0x00005100ff097b82 */ /* 0x000e220000000800 */
[-C--:B-1----:R-:W-:Y:S01]  /*4d00*/  SHF.R.U64 R10, R4, R6.reuse, R3 ;  /* 0x00000006040a7219 */ /* 0x082fe20000001203 */
[----:B---3--:R-:W-:Y:S01]  /*4d10*/  IMAD.MOV R7, RZ, RZ, -R7 ;  /* 0x000000ffff077224 */ /* 0x008fe200078e0a07 */
[----:B------:R-:W-:Y:S01]  /*4d20*/  SHF.R.U32.HI R3, RZ, R6, R3 ;  /* 0x00000006ff037219 */ /* 0x000fe20000011603 */
[----:B------:R-:W-:-:S04]  /*4d30*/  FMUL R6, R0, UR4 ;  /* 0x0000000400067c20 */ /* 0x000fc80008400000 */
[----:B------:R-:W1:Y:S01]  /*4d40*/  LDC R21, c[0x0][0x148] ;  /* 0x00005200ff157b82 */ /* 0x000e620000000800 */
[----:B------:R3:W0:Y:S01]  /*4d50*/  F2I.U32.TRUNC.NTZ R14, R6 ;  /* 0x00000006000e7305 */ /* 0x000622000020f000 */
[-CC-:B--2---:R-:W-:Y:S02]  /*4d60*/  SHF.R.U64 R13, R10, R8.reuse, R3.reuse ;  /* 0x000000080a0d7219 */ /* 0x184fe40000001203 */
[----:B------:R-:W-:-:S04]  /*4d70*/  SHF.R.U32.HI R0, RZ, R8, R3 ;  /* 0x00000008ff007219 */ /* 0x000fc80000011603 */
[----:B------:R-:W2:Y:S01]  /*4d80*/  LDC R20, c[0x0][0x648] ;  /* 0x00019200ff147b82 */ /* 0x000ea20000000800 */
[-CC-:B----4-:R-:W-:Y:S02]  /*4d90*/  SHF.R.U64 R15, R13, R11.reuse, R0.reuse ;  /* 0x0000000b0d0f7219 */ /* 0x190fe40000001200 */
[----:B------:R-:W-:-:S03]  /*4da0*/  SHF.R.U32.HI R5, RZ, R11, R0 ;  /* 0x0000000bff057219 */ /* 0x000fc60000011600 */
[----:B------:R-:W-:Y:S02]  /*4db0*/  IMAD.MOV.U32 R4, RZ, RZ, R15 ;  /* 0x000000ffff047224 */ /* 0x000fe400078e000f */
[----:B------:R-:W4:Y:S01]  /*4dc0*/  LDC R26, c[0x0][0x638] ;  /* 0x00018e00ff1a7b82 */ /* 0x000f220000000800 */
[----:B0-----:R-:W-:-:S07]  /*4dd0*/  IMAD R22, R9, R7, R12 ;  /* 0x0000000709167224 */ /* 0x001fce00078e020c */
[----:B------:R-:W0:Y:S08]  /*4de0*/  LDC R27, c[0x0][0x610] ;  /* 0x00018400ff1b7b82 */ /* 0x000e300000000800 */
[----:B------:R-:W0:Y:S01]  /*4df0*/  LDC R28, c[0x0][0x600] ;  /* 0x00018000ff1c7b82 */ /* 0x000e220000000800 */
[----:B-123--:R-:W-:Y:S05]  /*4e00*/  @!P0 BRA `(.L_x_103) ;  /* 0x0000000000288947 */ /* 0x00efea0003800000 */
[----:B------:R-:W1:Y:S02]  /*4e10*/  LDC R0, c[0x0][0x64c] ;  /* 0x00019300ff007b82 */ /* 0x000e640000000800 */
[----:B-1----:R-:W-:-:S05]  /*4e20*/  IADD3 R3, P0, R15, R0, RZ ;  /* 0x000000000f037210 */ /* 0x002fca0007f1e0ff */
        /* <DEDUP_REMOVED lines=8> */
.L_x_103:
[----:B------:R-:W-:Y:S01]  /*4eb0*/  ISETP.NE.AND P0, PT, R2, 0x1, PT ;  /* 0x000000010200780c */ /* 0x000fe20003f05270 */
[----:B------:R-:W-:Y:S01]  /*4ec0*/  IMAD.MOV R14, RZ, RZ, -R14 ;  /* 0x000000ffff0e7224 */ /* 0x000fe200078e0a0e */
[----:B------:R-:W-:Y:S02]  /*4ed0*/  SHF.R.U64 R0, R4, R20, R5 ;  /* 0x0000001404007219 */ /* 0x000fe40000001205 */
[----:B------:R-:W-:Y:S02]  /*4ee0*/  LOP3.LUT R3, R13, R70, RZ, 0xc0, !PT ;  /* 0x000000460d037212 */ /* 0x000fe400078ec0ff */
[----:B------:R-:W-:Y:S01]  /*4ef0*/  LOP3.LUT R5, R10, R69, RZ, 0xc0, !PT ;  /* 0x000000450a057212 */ /* 0x000fe200078ec0ff */
[----:B------:R-:W-:Y:S02]  /*4f00*/  IMAD.MOV R4, RZ, RZ, -R0 ;  /* 0x000000ffff047224 */ /* 0x000fe400078e0a00 */
[----:B------:R-:W-:Y:S02]  /*4f10*/  IMAD R3, R66, R0, R3 ;  /* 0x0000000042037224 */ /* 0x000fe400078e0203 */
[----:B----4-:R-:W-:-:S02]  /*4f20*/  IMAD R0, R4, R26, R15 ;  /* 0x0000001a04007224 */ /* 0x010fc400078e020f */
[----:B------:R-:W-:Y:S02]  /*4f30*/  @P0 IMAD R22, R21, R14, R18 ;  /* 0x0000000e15160224 */ /* 0x000fe400078e0212 */
[----:B------:R-:W-:Y:S02]  /*4f40*/  IMAD.MOV.U32 R4, RZ, RZ, 0x1 ;  /* 0x00000001ff047424 */ /* 0x000fe400078e00ff */
[----:B0-----:R-:W-:Y:S02]  /*4f50*/  IMAD R22, R3, R27, R22 ;  /* 0x0000001b03167224 */ /* 0x001fe400078e0216 */
[----:B------:R-:W-:Y:S01]  /*4f60*/  IMAD R3, R0, R28, R5 ;  /* 0x0000001c00037224 */ /* 0x000fe200078e0205 */
[----:B------:R-:W-:-:S04]  /*4f70*/  PRMT R0, R4, 0x7610, R0 ;  /* 0x0000761004007816 */ /* 0x000fc80000000000 */
[----:B------:R-:W-:Y:S02]  /*4f80*/  SEL R18, R3, R22, !P0 ;  /* 0x0000001603127207 */ /* 0x000fe40004000000 */
[----:B------:R-:W-:-:S07]  /*4f90*/  SEL R22, R22, R3, !P0 ;  /* 0x0000000316167207 */ /* 0x000fce0004000000 */
.L_x_101:
[----:B------:R-:W-:Y:S01]  /*4fa0*/  UIMAD.WIDE.U32 UR4, UR38, 0x24924925, URZ ;  /* 0x24924925260478a5 */ /* 0x000fe2000f8e003f */
[----:B------:R-:W-:Y:S02]  /*4fb0*/  LOP3.LUT P0, RZ, R0, 0xff, RZ, 0xc0, !PT ;  /* 0x000000ff00ff7812 */ /* 0x000fe4000780c0ff */
[----:B------:R-:W-:Y:S01]  /*4fc0*/  LOP3.LUT R75, R75, 0x1, RZ, 0x3c, !PT ;  /* 0x000000014b4b7812 */ /* 0x000fe200078e3cff */
[----:B------:R-:W-:-:S04]  /*4fd0*/  UIADD3 UR4, UR38, -UR5, URZ ;  /* 0x8000000526047290 */ /* 0x000fc8000fffe03f */
[----:B------:R-:W-:-:S04]  /*4fe0*/  ULEA.HI UR4, UR4, UR5, URZ, 0x1f ;  /* 0x0000000504047291 */ /* 0x000fc8000f8ff83f */
[----:B------:R-:W-:-:S04]  /*4ff0*/  USHF.R.U32.HI UR4, URZ, 0x2, UR4 ;  /* 0x000000023f047899 */ /* 0x000fc80008011604 */
[----:B------:R-:W-:Y:S01]  /*5000*/  UIMAD UR38, UR4, -0x7, UR38 ;  /* 0xfffffff9042678a4 */ /* 0x000fe2000f8e0226 */
[----:B------:R-:W-:Y:S11]  /*5010*/  @P0 BRA `(.L_x_104) ;  /* 0xffffffc800180947 */ /* 0x000ff6000383ffff */
[----:B------:R-:W-:Y:S05]  /*5020*/  EXIT ;  /* 0x000000000000794d */ /* 0x000fea0003800000 */
.L_x_17:
[----:B------:R-:W-:-:S08]  /*5030*/  ISETP.NE.AND P0, PT, R9, RZ, PT ;  /* 0x000000ff0900720c */ /* 0x000fd00003f05270 */
[----:B0-----:R-:W0:-:S00]  /*5040*/  USETMAXREG.DEALLOC.CTAPOOL 0x28 ;  /* 0x00000028000079c8 */ /* 0x001e0000080e0500 */
[----:B------:R-:W-:Y:S05]  /*5050*/  @P0 EXIT ;  /* 0x000000000000094d */ /* 0x000fea0003800000 */
[----:B0-----:R-:W-:Y:S01]  /*5060*/  LOP3.LUT P0, RZ, R3, 0xff, RZ, 0xc0, !PT ;  /* 0x000000ff03ff7812 */ /* 0x001fe2000780c0ff */
[----:B------:R-:W-:Y:S02]  /*5070*/  IMAD.MOV.U32 R3, RZ, RZ, 0x1 ;  /* 0x00000001ff037424 */ /* 0x000fe400078e00ff */
[----:B------:R-:W-:-:S10]  /*5080*/  IMAD.MOV.U32 R8, RZ, RZ, RZ ;  /* 0x000000ffff087224 */ /* 0x000fd400078e00ff */
[----:B------:R-:W-:Y:S05]  /*5090*/  @!P0 BRA `(.L_x_105) ;  /* 0x0000000c00648947 */ /* 0x000fea0003800000 */
[----:B------:R-:W0:Y:S01]  /*50a0*/  S2R R12, SR_CgaCtaId ;  /* 0x00000000000c7919 */ /* 0x000e220000008800 */
[----:B------:R-:W-:Y:S01]  /*50b0*/  LOP3.LUT P0, RZ, R4, 0x1f, RZ, 0xc0, !PT ;  /* 0x0000001f04ff7812 */ /* 0x000fe2000780c0ff */
[----:B------:R-:W-:Y:S01]  /*50c0*/  ULDC UR5, c[0x0][0x658] ;  /* 0x0001960000057ab9 */ /* 0x000fe20000000800 */
[----:B------:R-:W-:Y:S01]  /*50d0*/  UMOV UR6, 0xffffffff ;  /* 0xffffffff00067882 */ /* 0x000fe20000000000 */
[----:B------:R-:W-:Y:S01]  /*50e0*/  BSSY B0, `(.L_x_105) ;  /* 0x00000d4000007945 */ /* 0x000fe20003800000 */
[----:B------:R-:W-:Y:S01]  /*50f0*/  USHF.L.U32 UR6, UR6, UR5, URZ ;  /* 0x0000000506067299 */ /* 0x000fe2000800063f */
[C---:B------:R-:W-:Y:S01]  /*5100*/  ISETP.NE.AND P2, PT, R5.reuse, RZ, PT ;  /* 0x000000ff0500720c */ /* 0x040fe20003f45270 */
[----:B------:R-:W-:Y:S01]  /*5110*/  IMAD.MOV.U32 R10, RZ, RZ, 0x1 ;  /* 0x00000001ff0a7424 */ /* 0x000fe200078e00ff */
[----:B------:R-:W-:Y:S01]  /*5120*/  ISETP.NE.OR P0, PT, R5, RZ, !P0 ;  /* 0x000000ff0500720c */ /* 0x000fe20004705670 */
[----:B------:R-:W-:Y:S01]  /*5130*/  IMAD.MOV.U32 R3, RZ, RZ, 0x1 ;  /* 0x00000001ff037424 */ /* 0x000fe200078e00ff */
[----:B------:R-:W-:Y:S01]  /*5140*/  LOP3.LUT R9, R23, 0x2, RZ, 0xfc, !PT ;  /* 0x0000000217097812 */ /* 0x000fe200078efcff */
[----:B------:R-:W-:Y:S01]  /*5150*/  IMAD.MOV.U32 R8, RZ, RZ, RZ ;  /* 0x000000ffff087224 */ /* 0x000fe200078e00ff */
[----:B------:R-:W-:Y:S01]  /*5160*/  ULDC UR4, c[0x0][0x600] ;  /* 0x0001800000047ab9 */ /* 0x000fe20000000800 */
[----:B------:R-:W-:Y:S01]  /*5170*/  UMOV UR7, 0x1 ;  /* 0x0000000100077882 */ /* 0x000fe20000000000 */
[----:B------:R-:W-:-:S02]  /*5180*/  UIADD3 UR21, UR40, 0x1, URZ ;  /* 0x0000000128157890 */ /* 0x000fc4000fffe03f */
[----:B------:R-:W-:Y:S02]  /*5190*/  UIADD3 UR4, UR4, -0x1, URZ ;  /* 0xffffffff04047890 */ /* 0x000fe4000fffe03f */
[----:B------:R-:W-:Y:S02]  /*51a0*/  USHF.L.U32 UR5, UR7, UR5, URZ ;  /* 0x0000000507057299 */ /* 0x000fe4000800063f */
[----:B------:R-:W-:Y:S01]  /*51b0*/  ULOP3.LUT UR13, URZ, UR6, URZ, 0x33, !UPT ;  /* 0x000000063f0d7292 */ /* 0x000fe2000f8e333f */
[----:B------:R-:W-:Y:S01]  /*51c0*/  ULDC.64 UR22, c[0x0][0x198] ;  /* 0x0000660000167ab9 */ /* 0x000fe20000000a00 */
[C---:B0-----:R-:W-:Y:S02]  /*51d0*/  IMAD.SHL.U32 R11, R12.reuse, 0x8, RZ ;  /* 0x000000080c0b7824 */ /* 0x041fe400078e00ff */
[----:B------:R-:W-:-:S03]  /*51e0*/  IMAD.SHL.U32 R12, R12, 0x100, RZ ;  /* 0x000001000c0c7824 */ /* 0x000fc600078e00ff */
[----:B------:R-:W-:Y:S02]  /*51f0*/  LOP3.LUT R11, R11, 0x38, RZ, 0xc0, !PT ;  /* 0x000000380b0b7812 */ /* 0x000fe400078ec0ff */
[----:B------:R-:W-:-:S07]  /*5200*/  LOP3.LUT R12, R12, 0x700, RZ, 0xc0, !PT ;  /* 0x000007000c0c7812 */ /* 0x000fce00078ec0ff */
.L_x_117:
[----:B------:R-:W-:-:S03]  /*5210*/  UMOV UR6, 0xffffffff ;  /* 0xffffffff00067882 */ /* 0x000fc60000000000 */
[----:B------:R-:W-:Y:S05]  /*5220*/  BRA.DIV UR6, `(.L_x_106) ;  /* 0x0000001206887947 */ /* 0x000fea000b800000 */
[----:B------:R-:W-:-:S13]  /*5230*/  ELECT P6, URZ, PT ;  /* 0x00000000003f782f */ /* 0x000fda00038c0000 */
.L_x_133:
[----:B------:R-:W0:Y:S01]  /*5240*/  LDC R4, c[0x0][0x28c] ;  /* 0x0000a300ff047b82 */ /* 0x000e220000000800 */
[----:B------:R-:W-:Y:S01]  /*5250*/  BSSY B1, `(.L_x_107) ;  /* 0x0000045000017945 */ /* 0x000fe20003800000 */
[----:B0-----:R-:W-:-:S13]  /*5260*/  ISETP.LT.OR P6, PT, R4, 0x1, !P6 ;  /* 0x000000010400780c */ /* 0x001fda00077c1670 */
[----:B------:R-:W-:Y:S05]  /*5270*/  @P6 BRA `(.L_x_108) ;  /* 0x0000000400086947 */ /* 0x000fea0003800000 */
[----:B------:R-:W-:Y:S02]  /*5280*/  IMAD R18, R18, 0x40, R11 ;  /* 0x0000004012127824 */ /* 0x000fe400078e020b */
[----:B------:R-:W-:Y:S02]  /*5290*/  IMAD.SHL.U32 R22, R22, 0x40, RZ ;  /* 0x0000004016167824 */ /* 0x000fe400078e00ff */
[----:B------:R-:W-:Y:S02]  /*52a0*/  IMAD.MOV.U32 R15, RZ, RZ, RZ ;  /* 0x000000ffff0f7224 */ /* 0x000fe400078e00ff */
[----:B------:R-:W-:Y:S02]  /*52b0*/  IMAD.U32 R20, RZ, RZ, UR21 ;  /* 0x00000015ff147e24 */ /* 0x000fe4000f8e00ff */
[----:B------:R-:W-:Y:S02]  /*52c0*/  IMAD.MOV.U32 R4, RZ, RZ, R3 ;  /* 0x000000ffff047224 */ /* 0x000fe400078e0003 */
[----:B------:R-:W-:-:S07]  /*52d0*/  IMAD.MOV.U32 R5, RZ, RZ, R8 ;  /* 0x000000ffff057224 */ /* 0x000fce00078e0008 */
.L_x_112:
[----:B------:R-:W0:Y:S01]  /*52e0*/  S2R R7, SR_CgaCtaId ;  /* 0x0000000000077919 */ /* 0x000e220000008800 */
[----:B------:R-:W-:-:S04]  /*52f0*/  MOV R6, 0x400 ;  /* 0x0000040000067802 */ /* 0x000fc80000000f00 */
[----:B0-----:R-:W-:Y:S02]  /*5300*/  LEA R14, R7, R6, 0x18 ;  /* 0x00000006070e7211 */ /* 0x001fe400078ec0ff */
[----:B------:R-:W-:Y:S01]  /*5310*/  SHF.L.U32 R6, R4, 0x1f, RZ ;  /* 0x0000001f04067819 */ /* 0x000fe200000006ff */
[----:B------:R-:W0:Y:S02]  /*5320*/  @!P2 LDC R7, c[0x0][0x500] ;  /* 0x00014000ff07ab82 */ /* 0x000e240000000800 */
[----:B------:R-:W-:-:S04]  /*5330*/  IMAD R13, R5, 0x8, R14 ;  /* 0x00000008050d7824 */ /* 0x000fc800078e020e */
[----:B------:R-:W1:Y:S02]  /*5340*/  SYNCS.PHASECHK.TRANS64.TRYWAIT P1, [R13+URZ+0x38], R6 ;  /* 0x000038060d0075a7 */ /* 0x000e64000802017f */
[----:B-1----:R-:W-:Y:S05]  /*5350*/  @!P1 BRA `(.L_x_109) ;  /* 0x00000010005c9947 */ /* 0x002fea0003800000 */
.L_x_134:
[----:B-1----:R-:W-:Y:S01]  /*5360*/  PRMT R6, R9, 0x9910, RZ ;  /* 0x0000991009067816 */ /* 0x002fe200000000ff */
[----:B0-----:R0:W-:Y:S03]  /*5370*/  @!P2 SYNCS.ARRIVE.TRANS64 RZ, [R13+URZ], R7 ;  /* 0x000000070dffa9a7 */ /* 0x0011e6000800003f */
[----:B------:R-:W-:-:S13]  /*5380*/  ISETP.NE.AND P1, PT, R6, 0x2, PT ;  /* 0x000000020600780c */ /* 0x000fda0003f25270 */
[----:B0-----:R-:W-:Y:S05]  /*5390*/  @P1 BRA `(.L_x_110) ;  /* 0x0000000000041947 */ /* 0x001fea0003800000 */
[----:B------:R-:W-:Y:S01]  /*53a0*/  BPT.TRAP 0x1 ;  /* 0x000000040000795c */ /* 0x000fe20000300000 */
.L_x_110:
[----:B------:R-:W-:Y:S05]  /*53b0*/  @P0 BRA `(.L_x_111) ;  /* 0x0000000000040947 */ /* 0x000fea0003800000 */
[----:B------:R-:W-:Y:S01]  /*53c0*/  BPT.TRAP 0x1 ;  /* 0x000000040000795c */ /* 0x000fe20000300000 */
.L_x_111:
[----:B------:R-:W-:Y:S01]  /*53d0*/  IMAD R6, R5, 0x4000, R14 ;  /* 0x0000400005067824 */ /* 0x000fe200078e020e */
[----:B------:R-:W-:Y:S01]  /*53e0*/  R2UR UR34, R15 ;  /* 0x000000000f2272ca */ /* 0x000fe200000e0000 */
[----:B------:R-:W-:Y:S01]  /*53f0*/  VIADD R20, R20, 0xffffffff ;  /* 0xffffffff14147836 */ /* 0x000fe20000000000 */
[----:B------:R-:W-:Y:S01]  /*5400*/  R2UR UR33, R13 ;  /* 0x000000000d2172ca */ /* 0x000fe200000e0000 */
[----:B------:R-:W-:Y:S01]  /*5410*/  UIADD3 UR6, UP0, UR22, 0xf0, URZ ;  /* 0x000000f016067890 */ /* 0x000fe2000ff1e03f */
[----:B------:R-:W-:Y:S01]  /*5420*/  R2UR UR24, R6 ;  /* 0x00000000061872ca */ /* 0x000fe200000e0000 */
[----:B------:R-:W-:Y:S01]  /*5430*/  IMAD R6, R5, 0x1000, R12 ;  /* 0x0000100005067824 */ /* 0x000fe200078e020c */
[----:B------:R-:W-:Y:S01]  /*5440*/  R2UR UR36, R19 ;  /* 0x00000000132472ca */ /* 0x000fe200000e0000 */
[----:B------:R-:W-:Y:S01]  /*5450*/  UIADD3 UR30, UP1, UR22, 0x1f0, URZ ;  /* 0x000001f0161e7890 */ /* 0x000fe2000ff3e03f */
[----:B------:R-:W-:Y:S01]  /*5460*/  R2UR UR35, R22 ;  /* 0x00000000162372ca */ /* 0x000fe200000e0000 */
[----:B------:R-:W-:Y:S01]  /*5470*/  IMAD R6, R6, 0x4, R14 ;  /* 0x0000000406067824 */ /* 0x000fe200078e020e */
[----:B------:R-:W-:Y:S01]  /*5480*/  R2UR UR19, R18 ;  /* 0x00000000121372ca */ /* 0x000fe200000e0000 */
[----:B------:R-:W-:Y:S01]  /*5490*/  UIADD3.X UR7, URZ, UR23, URZ, UP0, !UPT ;  /* 0x000000173f077290 */ /* 0x000fe200087fe43f */
[----:B------:R-:W-:Y:S01]  /*54a0*/  ISETP.GT.AND P3, PT, R20, 0x1, PT ;  /* 0x000000011400780c */ /* 0x000fe20003f64270 */
[----:B------:R-:W-:Y:S01]  /*54b0*/  UIADD3 UR26, UR34, 0x20, URZ ;  /* 0x00000020221a7890 */ /* 0x000fe2000fffe03f */
[----:B------:R-:W-:Y:S01]  /*54c0*/  R2UR UR8, R6 ;  /* 0x00000000060872ca */ /* 0x000fe200000e0000 */
[----:B------:R-:W-:Y:S01]  /*54d0*/  UIADD3.X UR31, URZ, UR23, URZ, UP1, !UPT ;  /* 0x000000173f1f7290 */ /* 0x000fe20008ffe43f */
[----:B------:R-:W-:Y:S01]  /*54e0*/  VIADD R5, R5, 0x1 ;  /* 0x0000000105057836 */ /* 0x000fe20000000000 */
[----:B------:R-:W-:Y:S01]  /*54f0*/  UIADD3 UR32, UR24, 0x180, URZ ;  /* 0x0000018018207890 */ /* 0x000fe2000fffe03f */
[----:B------:R-:W-:Y:S01]  /*5500*/  VIADD R15, R15, 0x40 ;  /* 0x000000400f0f7836 */ /* 0x000fe20000000000 */
[----:B------:R-:W-:Y:S01]  /*5510*/  UIADD3 UR24, UR24, 0x2180, URZ ;  /* 0x0000218018187890 */ /* 0x000fe2000fffe03f */
[----:B------:R-:W-:Y:S01]  /*5520*/  UMOV UR14, 0x0 ;  /* 0x00000000000e7882 */ /* 0x000fe20000000000 */
[----:B------:R-:W-:Y:S01]  /*5530*/  UMOV UR15, 0x10000000 ;  /* 0x10000000000f7882 */ /* 0x000fe20000000000 */
[----:B------:R-:W-:Y:S01]  /*5540*/  ISETP.NE.AND P1, PT, R5, 0x7, PT ;  /* 0x000000070500780c */ /* 0x000fe20003f25270 */
[----:B------:R-:W-:Y:S01]  /*5550*/  UMOV UR25, UR33 ;  /* 0x0000002100197c82 */ /* 0x000fe20008000000 */
[----:B------:R-:W-:Y:S01]  /*5560*/  UMOV UR28, UR36 ;  /* 0x00000024001c7c82 */ /* 0x000fe20008000000 */
[----:B------:R-:W-:-:S02]  /*5570*/  UMOV UR27, UR35 ;  /* 0x00000023001b7c82 */ /* 0x000fc40008000000 */
[----:B------:R-:W-:Y:S01]  /*5580*/  UIADD3 UR16, UR8, 0x1c180, URZ ;  /* 0x0001c18008107890 */ /* 0x000fe2000fffe03f */
[----:B------:R0:W-:Y:S01]  /*5590*/  UTMALDG.3D [UR32], [UR6], desc[UR14] ;  /* 0x00000e20060075b4 */ /* 0x0001e20008011000 */
[----:B------:R-:W-:Y:S01]  /*55a0*/  UIADD3 UR8, UR8, 0x1e180, URZ ;  /* 0x0001e18008087890 */ /* 0x000fe2000fffe03f */
[----:B------:R-:W-:Y:S01]  /*55b0*/  SEL R7, RZ, 0x1, P1 ;  /* 0x00000001ff077807 */ /* 0x000fe20000800000 */
[----:B------:R-:W-:Y:S01]  /*55c0*/  UMOV UR29, 0xff0000 ;  /* 0x00ff0000001d7882 */ /* 0x000fe20000000000 */
[----:B------:R-:W-:Y:S01]  /*55d0*/  UMOV UR17, UR33 ;  /* 0x0000002100117c82 */ /* 0x000fe20008000000 */
[----:B------:R-:W-:Y:S01]  /*55e0*/  UMOV UR18, UR34 ;  /* 0x0000002200127c82 */ /* 0x000fe20008000000 */
[----:B------:R-:W-:Y:S01]  /*55f0*/  UMOV UR20, UR36 ;  /* 0x0000002400147c82 */ /* 0x000fe20008000000 */
[----:B------:R-:W-:Y:S01]  /*5600*/  UMOV UR9, UR33 ;  /* 0x0000002100097c82 */ /* 0x000fe20008000000 */
[----:B------:R-:W-:Y:S01]  /*5610*/  UMOV UR11, UR19 ;  /* 0x00000013000b7c82 */ /* 0x000fe20008000000 */
[----:B------:R-:W-:Y:S01]  /*5620*/  UMOV UR12, UR36 ;  /* 0x00000024000c7c82 */ /* 0x000fe20008000000 */
[----:B------:R0:W-:Y:S01]  /*5630*/  UTMALDG.3D [UR24], [UR6], desc[UR14] ;  /* 0x00000e18060075b4 */ /* 0x0001e20008011000 */
[----:B------:R-:W-:Y:S01]  /*5640*/  UMOV UR10, UR26 ;  /* 0x0000001a000a7c82 */ /* 0x000fe20008000000 */
[----:B------:R-:W-:-:S02]  /*5650*/  LOP3.LUT R4, R4, R7, RZ, 0x3c, !PT ;  /* 0x0000000704047212 */ /* 0x000fc400078e3cff */
[----:B------:R-:W-:Y:S01]  /*5660*/  SEL R5, R5, RZ, P1 ;  /* 0x000000ff05057207 */ /* 0x000fe20000800000 */
[----:B------:R0:W-:Y:S01]  /*5670*/  UTMALDG.3D.MULTICAST [UR16], [UR30], UR29, desc[UR14] ;  /* 0x00000e101e0073b4 */ /* 0x0001e2000801181d */
[----:B------:R0:W-:Y:S02]  /*5680*/  UTMALDG.3D.MULTICAST [UR8], [UR30], UR29, desc[UR14] ;  /* 0x00000e081e0073b4 */ /* 0x0001e4000801181d */
[----:B0-----:R-:W-:Y:S05]  /*5690*/  @P3 BRA `(.L_x_112) ;  /* 0xfffffffc00103947 */ /* 0x001fea000383ffff */
.L_x_108:
[----:B------:R-:W-:Y:S05]  /*56a0*/  BSYNC B1 ;  /* 0x0000000000017941 */ /* 0x000fea0003800000 */
.L_x_107:
[----:B------:R-:W2:Y:S01]  /*56b0*/  LDL.64 R24, [R1] ;  /* 0x0000000001187983 */ /* 0x000ea20000100a00 */
[----:B------:R-:W-:Y:S01]  /*56c0*/  LOP3.LUT P4, RZ, R10, 0xff, RZ, 0xc0, !PT ;  /* 0x000000ff0aff7812 */ /* 0x000fe2000788c0ff */
[----:B------:R-:W-:Y:S01]  /*56d0*/  VIADD R13, R8, UR40 ;  /* 0x00000028080d7c36 */ /* 0x000fe20008000000 */
[----:B------:R-:W-:Y:S01]  /*56e0*/  ULDC.64 UR6, c[0x0][0x650] ;  /* 0x0001940000067ab9 */ /* 0x000fe20000000a00 */
[----:B------:R-:W-:Y:S01]  /*56f0*/  IMAD.U32 R8, RZ, RZ, UR40 ;  /* 0x00000028ff087e24 */ /* 0x000fe2000f8e00ff */
[----:B------:R-:W-:Y:S01]  /*5700*/  UISETP.GE.U32.AND UP0, UPT, UR40, 0x7, UPT ;  /* 0x000000072800788c */ /* 0x000fe2000bf06070 */
[C---:B------:R-:W-:Y:S01]  /*5710*/  IMAD.WIDE.U32 R4, R13.reuse, 0x24924925, RZ ;  /* 0x249249250d047825 */ /* 0x040fe200078e00ff */
[----:B------:R-:W-:Y:S01]  /*5720*/  ISETP.GT.U32.AND P1, PT, R13, 0x6, PT ;  /* 0x000000060d00780c */ /* 0x000fe20003f24070 */
[----:B------:R-:W-:Y:S01]  /*5730*/  BSSY B1, `(.L_x_113) ;  /* 0x000006c000017945 */ /* 0x000fe20003800000 */
[----:B------:R-:W-:Y:S01]  /*5740*/  PRMT R10, RZ, 0x7610, R10 ;  /* 0x00007610ff0a7816 */ /* 0x000fe2000000000a */
[----:B------:R-:W-:Y:S01]  /*5750*/  IMAD.MOV.U32 R22, RZ, RZ, -0x1 ;  /* 0xffffffffff167424 */ /* 0x000fe200078e00ff */
[----:B------:R-:W-:Y:S01]  /*5760*/  ISETP.LT.U32.AND P1, PT, R8, 0x7, P1 ;  /* 0x000000070800780c */ /* 0x000fe20000f21070 */
[----:B------:R-:W-:Y:S01]  /*5770*/  IMAD.MOV.U32 R18, RZ, RZ, -0x1 ;  /* 0xffffffffff127424 */ /* 0x000fe200078e00ff */
[----:B------:R-:W-:Y:S01]  /*5780*/  PLOP3.LUT P3, PT, PT, PT, UP0, 0x80, 0x0 ;  /* 0x000000000000781c */ /* 0x000fe20003f6f008 */
[----:B------:R-:W0:Y:S01]  /*5790*/  @P4 S2R R7, SR_CgaCtaId ;  /* 0x0000000000074919 */ /* 0x000e220000008800 */
[----:B------:R-:W-:Y:S01]  /*57a0*/  SEL R4, RZ, 0x1, !P1 ;  /* 0x00000001ff047807 */ /* 0x000fe20004800000 */
[----:B------:R-:W-:Y:S01]  /*57b0*/  IMAD.MOV.U32 R19, RZ, RZ, -0x1 ;  /* 0xffffffffff137424 */ /* 0x000fe200078e00ff */
[----:B------:R-:W-:-:S02]  /*57c0*/  @P4 MOV R6, 0x400 ;  /* 0x0000040000064802 */ /* 0x000fc40000000f00 */
[----:B------:R-:W-:Y:S02]  /*57d0*/  LOP3.LUT R3, R3, R4, RZ, 0x3c, !PT ;  /* 0x0000000403037212 */ /* 0x000fe400078e3cff */
[----:B------:R-:W-:Y:S02]  /*57e0*/  PRMT R4, RZ, 0x7610, R4 ;  /* 0x00007610ff047816 */ /* 0x000fe40000000004 */
[----:B0-----:R-:W-:Y:S01]  /*57f0*/  @P4 LEA R6, R7, R6, 0x18 ;  /* 0x0000000607064211 */ /* 0x001fe200078ec0ff */
[----:B------:R-:W-:-:S03]  /*5800*/  IMAD.IADD R7, R13, 0x1, -R5 ;  /* 0x000000010d077824 */ /* 0x000fc600078e0a05 */
[----:B------:R0:W-:Y:S02]  /*5810*/  @P4 SYNCS.ARRIVE.TRANS64.A1T0 RZ, [R6+URZ+0xa8], RZ ;  /* 0x0000a8ff06ff49a7 */ /* 0x0001e4000810003f */
[----:B------:R-:W-:-:S04]  /*5820*/  LEA.HI R7, R7, R5, RZ, 0x1f ;  /* 0x0000000507077211 */ /* 0x000fc800078ff8ff */
[----:B------:R-:W-:-:S04]  /*5830*/  SHF.R.U32.HI R8, RZ, 0x2, R7 ;  /* 0x00000002ff087819 */ /* 0x000fc80000011607 */
[----:B------:R-:W-:Y:S01]  /*5840*/  @P3 LOP3.LUT R3, R3, 0x1, R8, 0x78, !PT ;  /* 0x0000000103033812 */ /* 0x000fe200078e7808 */
[----:B------:R-:W-:Y:S01]  /*5850*/  IMAD R8, R8, -0x7, R13 ;  /* 0xfffffff908087824 */ /* 0x000fe200078e020d */
[----:B--2---:R-:W-:-:S05]  /*5860*/  IADD3 R16, P1, R16, R24, RZ ;  /* 0x0000001810107210 */ /* 0x004fca0007f3e0ff */
[----:B------:R-:W-:Y:S01]  /*5870*/  IMAD.X R17, R17, 0x1, R0, P1 ;  /* 0x0000000111117824 */ /* 0x000fe200008e0600 */
[----:B------:R-:W-:-:S04]  /*5880*/  ISETP.GE.U32.AND P1, PT, R16, UR6, PT ;  /* 0x0000000610007c0c */ /* 0x000fc8000bf26070 */
[----:B------:R-:W-:-:S13]  /*5890*/  ISETP.GE.U32.AND.EX P1, PT, R17, UR7, PT, P1 ;  /* 0x0000000711007c0c */ /* 0x000fda000bf26110 */
[----:B0-----:R-:W-:Y:S05]  /*58a0*/  @P1 BRA `(.L_x_114) ;  /* 0x0000000400501947 */ /* 0x001fea0003800000 */
[----:B------:R-:W0:Y:S01]  /*58b0*/  S2R R13, SR_CTAID.X ;  /* 0x00000000000d7919 */ /* 0x000e220000002500 */
[----:B------:R-:W-:Y:S01]  /*58c0*/  ULDC.64 UR6, c[0x0][0x628] ;  /* 0x00018a0000067ab9 */ /* 0x000fe20000000a00 */
[----:B------:R-:W-:Y:S01]  /*58d0*/  ULDC UR9, c[0x0][0x630] ;  /* 0x00018c0000097ab9 */ /* 0x000fe20000000800 */
[----:B------:R-:W-:Y:S01]  /*58e0*/  ISETP.NE.U32.AND P1, PT, RZ, UR6, PT ;  /* 0x00000006ff007c0c */ /* 0x000fe2000bf25070 */
[----:B------:R-:W1:Y:S01]  /*58f0*/  S2R R14, SR_CTAID.Y ;  /* 0x00000000000e7919 */ /* 0x000e620000002600 */
[----:B------:R-:W-:Y:S01]  /*5900*/  ULDC UR10, c[0x0][0x150] ;  /* 0x00005400000a7ab9 */ /* 0x000fe20000000800 */
[----:B------:R-:W-:Y:S01]  /*5910*/  IMAD.MOV.U32 R4, RZ, RZ, R16 ;  /* 0x000000ffff047224 */ /* 0x000fe200078e0010 */
[----:B------:R-:W-:Y:S01]  /*5920*/  ISETP.NE.AND.EX P1, PT, RZ, UR7, PT, P1 ;  /* 0x00000007ff007c0c */ /* 0x000fe2000bf25310 */
[----:B------:R-:W-:Y:S01]  /*5930*/  IMAD.MOV.U32 R5, RZ, RZ, R17 ;  /* 0x000000ffff057224 */ /* 0x000fe200078e0011 */
[----:B0-----:R-:W-:-:S11]  /*5940*/  I2FP.F32.U32 R18, R13 ;  /* 0x0000000d00127245 */ /* 0x001fd60000201000 */
[----:B------:R-:W-:Y:S05]  /*5950*/  @!P1 BRA `(.L_x_115) ;  /* 0x0000000000289947 */ /* 0x000fea0003800000 */
[----:B------:R-:W-:Y:S02]  /*5960*/  ULDC UR8, c[0x0][0x634] ;  /* 0x00018d0000087ab9 */ /* 0x000fe40000000800 */
[----:B------:R-:W-:-:S05]  /*5970*/  IADD3 R5, P1, R16, UR8, RZ ;  /* 0x0000000810057c10 */ /* 0x000fca000ff3e0ff */
[----:B------:R-:W-:-:S04]  /*5980*/  IMAD.X R15, RZ, RZ, R17, P1 ;  /* 0x000000ffff0f7224 */ /* 0x000fc800008e0611 */
[----:B------:R-:W-:-:S04]  /*5990*/  IMAD.WIDE.U32 R6, R15, UR6, RZ ;  /* 0x000000060f067c25 */ /* 0x000fc8000f8e00ff */
[----:B------:R-:W-:-:S04]  /*59a0*/  IMAD.WIDE.U32 R6, P1, R5, UR7, R6 ;  /* 0x0000000705067c25 */ /* 0x000fc8000f820006 */
[----:B------:R-:W-:-:S04]  /*59b0*/  IMAD.WIDE.U32 R4, R5, UR6, RZ ;  /* 0x0000000605047c25 */ /* 0x000fc8000f8e00ff */
[----:B------:R-:W-:Y:S01]  /*59c0*/  IMAD.MOV.U32 R4, RZ, RZ, R7 ;  /* 0x000000ffff047224 */ /* 0x000fe200078e0007 */
[----:B------:R-:W-:Y:S01]  /*59d0*/  IADD3 RZ, P3, R5, R6, RZ ;  /* 0x0000000605ff7210 */ /* 0x000fe20007f7e0ff */
[----:B------:R-:W-:-:S04]  /*59e0*/  IMAD.X R5, RZ, RZ, RZ, P1 ;  /* 0x000000ffff057224 */ /* 0x000fc800008e06ff */
[----:B------:R-:W-:-:S08]  /*59f0*/  IMAD.WIDE.U32.X R4, R15, UR7, R4, P3 ;  /* 0x000000070f047c25 */ /* 0x000fd000098e0404 */
.L_x_115:
[--C-:B------:R-:W-:Y:S01]  /*5a00*/  SHF.R.U64 R19, R4, UR9, R5.reuse ;  /* 0x0000000904137c19 */ /* 0x100fe20008001205 */
[----:B------:R-:W-:Y:S01]  /*5a10*/  FMUL R18, R18, UR10 ;  /* 0x0000000a12127c20 */ /* 0x000fe20008400000 */
[----:B------:R-:W-:Y:S01]  /*5a20*/  SHF.R.U32.HI R4, RZ, UR9, R5 ;  /* 0x00000009ff047c19 */ /* 0x000fe20008011605 */
[----:B------:R-:W0:Y:S01]  /*5a30*/  LDC R6, c[0x0][0x144] ;  /* 0x00005100ff067b82 */ /* 0x000e220000000800 */
[----:B------:R-:W-:Y:S01]  /*5a40*/  IADD3 R5, P1, RZ, -R19, RZ ;  /* 0x80000013ff057210 */ /* 0x000fe20007f3e0ff */
[----:B------:R-:W-:Y:S01]  /*5a50*/  ULDC UR8, c[0x0][0x154] ;  /* 0x0000550000087ab9 */ /* 0x000fe20000000800 */
[----:B-1----:R-:W-:Y:S01]  /*5a60*/  I2FP.F32.U32 R7, R14 ;  /* 0x0000000e00077245 */ /* 0x002fe20000201000 */
[----:B------:R-:W1:Y:S01]  /*5a70*/  F2I.U32.TRUNC.NTZ R18, R18 ;  /* 0x0000001200127305 */ /* 0x000e62000020f000 */
[----:B------:R-:W-:Y:S01]  /*5a80*/  ULDC.64 UR6, c[0x0][0x620] ;  /* 0x0001880000067ab9 */ /* 0x000fe20000000a00 */
[----:B------:R-:W-:Y:S01]  /*5a90*/  IMAD.X R4, RZ, RZ, ~R4, P1 ;  /* 0x000000ffff047224 */ /* 0x000fe200008e0e04 */
[----:B------:R-:W-:Y:S01]  /*5aa0*/  ISETP.NE.AND P4, PT, R2, 0x1, PT ;  /* 0x000000010200780c */ /* 0x000fe20003f85270 */
[----:B------:R-:W-:Y:S01]  /*5ab0*/  FMUL R20, R7, UR8 ;  /* 0x0000000807147c20 */ /* 0x000fe20008400000 */
[----:B------:R-:W2:Y:S01]  /*5ac0*/  LDC R21, c[0x0][0x148] ;  /* 0x00005200ff157b82 */ /* 0x000ea20000000800 */
[----:B------:R-:W-:Y:S01]  /*5ad0*/  IMAD R4, R4, UR6, RZ ;  /* 0x0000000604047c24 */ /* 0x000fe2000f8e02ff */
[----:B------:R-:W-:-:S02]  /*5ae0*/  ULDC.64 UR8, c[0x0][0x640] ;  /* 0x0001900000087ab9 */ /* 0x000fc40000000a00 */
[----:B------:R-:W-:Y:S01]  /*5af0*/  ISETP.NE.U32.AND P1, PT, RZ, UR8, PT ;  /* 0x00000008ff007c0c */ /* 0x000fe2000bf25070 */
[----:B------:R-:W3:Y:S01]  /*5b00*/  F2I.U32.TRUNC.NTZ R20, R20 ;  /* 0x0000001400147305 */ /* 0x000ee2000020f000 */
[C---:B------:R-:W-:Y:S02]  /*5b10*/  IMAD R7, R5.reuse, UR7, R4 ;  /* 0x0000000705077c24 */ /* 0x040fe4000f8e0204 */
[----:B------:R-:W-:Y:S01]  /*5b20*/  IMAD.WIDE.U32 R4, R5, UR6, R16 ;  /* 0x0000000605047c25 */ /* 0x000fe2000f8e0010 */
[----:B------:R-:W-:Y:S01]  /*5b30*/  ULDC UR6, c[0x0][0x618] ;  /* 0x0001860000067ab9 */ /* 0x000fe20000000800 */
[----:B------:R-:W-:Y:S02]  /*5b40*/  ISETP.NE.AND.EX P1, PT, RZ, UR9, PT, P1 ;  /* 0x00000009ff007c0c */ /* 0x000fe4000bf25310 */
[----:B------:R-:W-:Y:S02]  /*5b50*/  IMAD.IADD R5, R5, 0x1, R7 ;  /* 0x0000000105057824 */ /* 0x000fe400078e0207 */
[----:B-1----:R-:W-:-:S03]  /*5b60*/  IMAD.MOV R18, RZ, RZ, -R18 ;  /* 0x000000ffff127224 */ /* 0x002fc600078e0a12 */
[----:B------:R-:W-:Y:S01]  /*5b70*/  SHF.R.U64 R15, R4, UR6, R5 ;  /* 0x00000006040f7c19 */ /* 0x000fe20008001205 */
[----:B0-----:R-:W-:Y:S01]  /*5b80*/  IMAD R13, R6, R18, R13 ;  /* 0x00000012060d7224 */ /* 0x001fe200078e020d */
[----:B------:R-:W-:Y:S01]  /*5b90*/  SHF.R.U32.HI R4, RZ, UR6, R5 ;  /* 0x00000006ff047c19 */ /* 0x000fe20008011605 */
[----:B------:R-:W-:Y:S01]  /*5ba0*/  ULDC UR6, c[0x0][0x608] ;  /* 0x0001820000067ab9 */ /* 0x000fe20000000800 */
[----:B---3--:R-:W-:Y:S02]  /*5bb0*/  IMAD.MOV R6, RZ, RZ, -R20 ;  /* 0x000000ffff067224 */ /* 0x008fe400078e0a14 */
[--C-:B------:R-:W-:Y:S02]  /*5bc0*/  SHF.R.U64 R18, R15, UR6, R4.reuse ;  /* 0x000000060f127c19 */ /* 0x100fe40008001204 */
[----:B------:R-:W-:Y:S01]  /*5bd0*/  SHF.R.U32.HI R5, RZ, UR6, R4 ;  /* 0x00000006ff057c19 */ /* 0x000fe20008011604 */
[----:B------:R-:W-:Y:S01]  /*5be0*/  ULDC UR6, c[0x0][0x658] ;  /* 0x0001960000067ab9 */ /* 0x000fe20000000800 */
[----:B--2---:R-:W-:-:S02]  /*5bf0*/  @P4 IMAD R13, R21, R6, R14 ;  /* 0x00000006150d4224 */ /* 0x004fc400078e020e */
[--C-:B------:R-:W-:Y:S02]  /*5c00*/  SHF.R.U64 R14, R18, UR6, R5.reuse ;  /* 0x00000006120e7c19 */ /* 0x100fe40008001205 */
[----:B------:R-:W-:-:S03]  /*5c10*/  SHF.R.U32.HI R21, RZ, UR6, R5 ;  /* 0x00000006ff157c19 */ /* 0x000fc60008011605 */
[----:B------:R-:W-:Y:S02]  /*5c20*/  IMAD.MOV.U32 R6, RZ, RZ, R14 ;  /* 0x000000ffff067224 */ /* 0x000fe400078e000e */
[----:B------:R-:W-:Y:S01]  /*5c30*/  IMAD.MOV.U32 R5, RZ, RZ, R21 ;  /* 0x000000ffff057224 */ /* 0x000fe200078e0015 */
[----:B------:R-:W-:Y:S06]  /*5c40*/  @!P1 BRA `(.L_x_116) ;  /* 0x00000000002c9947 */ /* 0x000fec0003800000 */
        /* <DEDUP_REMOVED lines=9> */
[----:B------:R-:W-:-:S04]  /*5ce0*/  IMAD.WIDE.U32.X R4, R21, UR9, R4, P3 ;  /* 0x0000000915047c25 */ /* 0x000fc800098e0404 */
[----:B------:R-:W-:-:S07]  /*5cf0*/  IMAD.MOV.U32 R6, RZ, RZ, R4 ;  /* 0x000000ffff067224 */ /* 0x000fce00078e0004 */
.L_x_116:
[----:B------:R-:W-:Y:S01]  /*5d00*/  ULDC UR6, c[0x0][0x648] ;  /* 0x0001920000067ab9 */ /* 0x000fe20000000800 */
[----:B------:R-:W-:Y:S01]  /*5d10*/  LOP3.LUT R4, R18, UR13, RZ, 0xc0, !PT ;  /* 0x0000000d12047c12 */ /* 0x000fe2000f8ec0ff */
[----:B------:R-:W-:Y:S01]  /*5d20*/  ULDC UR7, c[0x0][0x610] ;  /* 0x0001840000077ab9 */ /* 0x000fe20000000800 */
[----:B------:R-:W-:Y:S01]  /*5d30*/  SHF.R.U64 R5, R6, UR6, R5 ;  /* 0x0000000606057c19 */ /* 0x000fe20008001205 */
[----:B------:R-:W-:Y:S01]  /*5d40*/  ULDC UR6, c[0x0][0x638] ;  /* 0x00018e0000067ab9 */ /* 0x000fe20000000800 */
[----:B------:R-:W-:-:S03]  /*5d50*/  LOP3.LUT R15, R15, UR4, RZ, 0xc0, !PT ;  /* 0x000000040f0f7c12 */ /* 0x000fc6000f8ec0ff */
[----:B------:R-:W-:Y:S02]  /*5d60*/  IMAD.MOV R7, RZ, RZ, -R5 ;  /* 0x000000ffff077224 */ /* 0x000fe400078e0a05 */
[----:B------:R-:W-:Y:S02]  /*5d70*/  IMAD R4, R5, UR5, R4 ;  /* 0x0000000505047c24 */ /* 0x000fe4000f8e0204 */
[----:B------:R-:W-:Y:S01]  /*5d80*/  IMAD R14, R7, UR6, R14 ;  /* 0x00000006070e7c24 */ /* 0x000fe2000f8e020e */
[----:B------:R-:W-:Y:S01]  /*5d90*/  ULDC UR6, c[0x0][0x600] ;  /* 0x0001800000067ab9 */ /* 0x000fe20000000800 */
[----:B------:R-:W-:Y:S02]  /*5da0*/  IMAD R13, R4, UR7, R13 ;  /* 0x00000007040d7c24 */ /* 0x000fe4000f8e020d */
[----:B------:R-:W-:Y:S02]  /*5db0*/  IMAD R14, R14, UR6, R15 ;  /* 0x000000060e0e7c24 */ /* 0x000fe4000f8e020f */
[----:B------:R-:W-:-:S03]  /*5dc0*/  IMAD.MOV.U32 R4, RZ, RZ, 0x1 ;  /* 0x00000001ff047424 */ /* 0x000fc600078e00ff */
[----:B------:R-:W-:Y:S02]  /*5dd0*/  SEL R18, R14, R13, !P4 ;  /* 0x0000000d0e127207 */ /* 0x000fe40006000000 */
[----:B------:R-:W-:-:S07]  /*5de0*/  SEL R22, R13, R14, !P4 ;  /* 0x0000000e0d167207 */ /* 0x000fce0006000000 */
.L_x_114:
[----:B------:R-:W-:Y:S05]  /*5df0*/  BSYNC B1 ;  /* 0x0000000000017941 */ /* 0x000fea0003800000 */
.L_x_113:
[----:B------:R-:W-:-:S13]  /*5e00*/  LOP3.LUT P1, RZ, R4, 0xff, RZ, 0xc0, !PT ;  /* 0x000000ff04ff7812 */ /* 0x000fda000782c0ff */
[----:B------:R-:W-:Y:S05]  /*5e10*/  @P1 BRA `(.L_x_117) ;  /* 0xfffffff000fc1947 */ /* 0x000fea000383ffff */
[----:B------:R-:W-:Y:S05]  /*5e20*/  BSYNC B0 ;  /* 0x0000000000007941 */ /* 0x000fea0003800000 */
.L_x_105:
[----:B------:R-:W-:-:S03]  /*5e30*/  UMOV UR6, 0xffffffff ;  /* 0xffffffff00067882 */ /* 0x000fc60000000000 */
[----:B------:R-:W-:Y:S05]  /*5e40*/  BRA.DIV UR6, `(.L_x_118) ;  /* 0x0000000606b47947 */ /* 0x000fea000b800000 */
[----:B------:R-:W-:-:S13]  /*5e50*/  ELECT P6, URZ, PT ;  /* 0x00000000003f782f */ /* 0x000fda00038c0000 */
.L_x_137:
[----:B------:R-:W-:Y:S04]  /*5e60*/  BSSY B0, `(.L_x_119) ;  /* 0x0000046000007945 */ /* 0x000fe80003800000 */
[----:B------:R-:W-:Y:S05]  /*5e70*/  @!P6 BRA `(.L_x_120) ;  /* 0x000000040010e947 */ /* 0x000fea0003800000 */
[----:B------:R-:W-:-:S04]  /*5e80*/  LOP3.LUT R23, R23, 0x2, RZ, 0xfc, !PT ;  /* 0x0000000217177812 */ /* 0x000fc800078efcff */
[----:B------:R-:W-:-:S13]  /*5e90*/  ISETP.NE.AND P0, PT, R23, 0x3, PT ;  /* 0x000000031700780c */ /* 0x000fda0003f05270 */
[----:B------:R-:W-:Y:S05]  /*5ea0*/  @!P0 BRA `(.L_x_121) ;  /* 0x0000000000048947 */ /* 0x000fea0003800000 */
[----:B------:R-:W-:Y:S01]  /*5eb0*/  BPT.TRAP 0x1 ;  /* 0x000000040000795c */ /* 0x000fe20000300000 */
.L_x_121:
[----:B------:R-:W0:Y:S01]  /*5ec0*/  S2R R5, SR_CgaCtaId ;  /* 0x0000000000057919 */ /* 0x000e220000008800 */
[----:B------:R-:W-:Y:S02]  /*5ed0*/  MOV R0, 0x400 ;  /* 0x0000040000007802 */ /* 0x000fe40000000f00 */
[----:B------:R-:W-:Y:S02]  /*5ee0*/  SHF.L.U32 R2, R3, 0x1f, RZ ;  /* 0x0000001f03027819 */ /* 0x000fe400000006ff */
[----:B0-----:R-:W-:-:S05]  /*5ef0*/  LEA R5, R5, R0, 0x18 ;  /* 0x0000000005057211 */ /* 0x001fca00078ec0ff */
[----:B------:R-:W-:-:S04]  /*5f00*/  VIADD R5, R5, 0x38 ;  /* 0x0000003805057836 */ /* 0x000fc80000000000 */
[C---:B------:R-:W-:Y:S02]  /*5f10*/  IMAD R7, R8.reuse, 0x8, R5 ;  /* 0x0000000808077824 */ /* 0x040fe400078e0205 */
[----:B------:R-:W-:Y:S02]  /*5f20*/  VIADD R8, R8, 0x1 ;  /* 0x0000000108087836 */ /* 0x000fe40000000000 */
[----:B------:R-:W0:Y:S03]  /*5f30*/  SYNCS.PHASECHK.TRANS64.TRYWAIT P0, [R7+URZ], R2 ;  /* 0x00000002070075a7 */ /* 0x000e26000800017f */
[----:B------:R-:W-:-:S04]  /*5f40*/  ISETP.NE.AND P1, PT, R8, 0x7, PT ;  /* 0x000000070800780c */ /* 0x000fc80003f25270 */
[----:B------:R-:W-:Y:S02]  /*5f50*/  SEL R0, RZ, 0x1, P1 ;  /* 0x00000001ff007807 */ /* 0x000fe40000800000 */
[----:B------:R-:W-:Y:S02]  /*5f60*/  SEL R8, R8, RZ, P1 ;  /* 0x000000ff08087207 */ /* 0x000fe40000800000 */
[----:B------:R-:W-:-:S03]  /*5f70*/  LOP3.LUT R9, R3, R0, RZ, 0x3c, !PT ;  /* 0x0000000003097212 */ /* 0x000fc600078e3cff */
[----:B------:R-:W-:Y:S01]  /*5f80*/  IMAD R6, R8, 0x8, R5 ;  /* 0x0000000808067824 */ /* 0x000fe200078e0205 */
[----:B------:R-:W-:Y:S01]  /*5f90*/  SHF.L.U32 R3, R9, 0x1f, RZ ;  /* 0x0000001f09037819 */ /* 0x000fe200000006ff */
[----:B0-----:R-:W-:Y:S06]  /*5fa0*/  @!P0 BRA `(.L_x_122) ;  /* 0x00000004007c8947 */ /* 0x001fec0003800000 */
.L_x_138:
[----:B------:R-:W1:Y:S01]  /*5fb0*/  SYNCS.PHASECHK.TRANS64.TRYWAIT P0, [R6+URZ], R3 ;  /* 0x00000003060075a7 */ /* 0x000e62000800017f */
[----:B------:R-:W-:-:S05]  /*5fc0*/  VIADD R0, R8, 0x1 ;  /* 0x0000000108007836 */ /* 0x000fca0000000000 */
[----:B------:R-:W-:-:S04]  /*5fd0*/  ISETP.NE.AND P1, PT, R0, 0x7, PT ;  /* 0x000000070000780c */ /* 0x000fc80003f25270 */
[----:B0-----:R-:W-:Y:S02]  /*5fe0*/  SEL R2, RZ, 0x1, P1 ;  /* 0x00000001ff027807 */ /* 0x001fe40000800000 */
[----:B------:R-:W-:Y:S02]  /*5ff0*/  SEL R0, R0, RZ, P1 ;  /* 0x000000ff00007207 */ /* 0x000fe40000800000 */
[----:B------:R-:W-:-:S03]  /*6000*/  LOP3.LUT R9, R9, R2, RZ, 0x3c, !PT ;  /* 0x0000000209097212 */ /* 0x000fc600078e3cff */
[----:B------:R-:W-:Y:S01]  /*6010*/  IMAD R7, R0, 0x8, R5 ;  /* 0x0000000800077824 */ /* 0x000fe200078e0205 */
[----:B------:R-:W-:Y:S01]  /*6020*/  SHF.L.U32 R4, R9, 0x1f, RZ ;  /* 0x0000001f09047819 */ /* 0x000fe200000006ff */
[----:B-1----:R-:W-:Y:S06]  /*6030*/  @!P0 BRA `(.L_x_123) ;  /* 0x00000004006c8947 */ /* 0x002fec0003800000 */
.L_x_139:
[----:B------:R-:W1:Y:S01]  /*6040*/  SYNCS.PHASECHK.TRANS64.TRYWAIT P0, [R7+URZ], R4 ;  /* 0x00000004070075a7 */ /* 0x000e62000800017f */
[----:B------:R-:W-:-:S05]  /*6050*/  VIADD R0, R0, 0x1 ;  /* 0x0000000100007836 */ /* 0x000fca0000000000 */
[----:B------:R-:W-:-:S04]  /*6060*/  ISETP.NE.AND P1, PT, R0, 0x7, PT ;  /* 0x000000070000780c */ /* 0x000fc80003f25270 */
[----:B------:R-:W-:Y:S02]  /*6070*/  SEL R2, RZ, 0x1, P1 ;  /* 0x00000001ff027807 */ /* 0x000fe40000800000 */
[----:B------:R-:W-:Y:S02]  /*6080*/  SEL R0, R0, RZ, P1 ;  /* 0x000000ff00007207 */ /* 0x000fe40000800000 */
[----:B------:R-:W-:-:S03]  /*6090*/  LOP3.LUT R9, R9, R2, RZ, 0x3c, !PT ;  /* 0x0000000209097212 */ /* 0x000fc600078e3cff */
[----:B0-----:R-:W-:Y:S01]  /*60a0*/  IMAD R6, R0, 0x8, R5 ;  /* 0x0000000800067824 */ /* 0x001fe200078e0205 */
[----:B------:R-:W-:Y:S01]  /*60b0*/  SHF.L.U32 R3, R9, 0x1f, RZ ;  /* 0x0000001f09037819 */ /* 0x000fe200000006ff */
[----:B-1----:R-:W-:Y:S06]  /*60c0*/  @!P0 BRA `(.L_x_124) ;  /* 0x00000004005c8947 */ /* 0x002fec0003800000 */
.L_x_140:
        /* <DEDUP_REMOVED lines=9> */
.L_x_141:
        /* <DEDUP_REMOVED lines=9> */
.L_x_142:
[----:B------:R-:W1:Y:S01]  /*61f0*/  SYNCS.PHASECHK.TRANS64.TRYWAIT P0, [R6+URZ], R3 ;  /* 0x00000003060075a7 */ /* 0x000e62000800017f */
[----:B------:R-:W-:-:S05]  /*6200*/  VIADD R0, R0, 0x1 ;  /* 0x0000000100007836 */ /* 0x000fca0000000000 */
[----:B------:R-:W-:-:S04]  /*6210*/  ISETP.NE.AND P1, PT, R0, 0x7, PT ;  /* 0x000000070000780c */ /* 0x000fc80003f25270 */
[----:B------:R-:W-:Y:S02]  /*6220*/  SEL R2, RZ, 0x1, P1 ;  /* 0x00000001ff027807 */ /* 0x000fe40000800000 */
[----:B------:R-:W-:Y:S02]  /*6230*/  SEL R0, R0, RZ, P1 ;  /* 0x000000ff00007207 */ /* 0x000fe40000800000 */
[----:B------:R-:W-:Y:S01]  /*6240*/  LOP3.LUT R2, R9, R2, RZ, 0x3c, !PT ;  /* 0x0000000209027212 */ /* 0x000fe200078e3cff */
[----:B-1----:R-:W-:Y:S06]  /*6250*/  @!P0 BRA `(.L_x_127) ;  /* 0x0000000400348947 */ /* 0x002fec0003800000 */
.L_x_143:
[----:B------:R-:W-:Y:S01]  /*6260*/  IMAD R5, R0, 0x8, R5 ;  /* 0x0000000800057824 */ /* 0x000fe200078e0205 */
[----:B------:R-:W-:-:S07]  /*6270*/  SHF.L.U32 R0, R2, 0x1f, RZ ;  /* 0x0000001f02007819 */ /* 0x000fce00000006ff */
.L_x_128:
[----:B--2---:R2:W3:Y:S02]  /*6280*/  SYNCS.PHASECHK.TRANS64.TRYWAIT P0, [R5+URZ], R0 ;  /* 0x00000000050075a7 */ /* 0x0044e4000800017f */
[----:B---3--:R-:W-:Y:S05]  /*6290*/  @!P0 NANOSLEEP.SYNCS 0x989680 ;  /* 0x009896800000895d */ /* 0x008fea0003900000 */
[----:B------:R-:W3:Y:S02]  /*62a0*/  @!P0 SYNCS.PHASECHK.TRANS64 P0, [R5+URZ], R0 ;  /* 0x00000000050085a7 */ /* 0x000ee4000800007f */
[----:B---3--:R-:W-:Y:S05]  /*62b0*/  @!P0 BRA `(.L_x_128) ;  /* 0xfffffffc00f08947 */ /* 0x008fea000383ffff */
.L_x_120:
[----:B------:R-:W-:Y:S05]  /*62c0*/  BSYNC B0 ;  /* 0x0000000000007941 */ /* 0x000fea0003800000 */
.L_x_119:
[----:B------:R-:W-:Y:S05]  /*62d0*/  EXIT ;  /* 0x000000000000794d */ /* 0x000fea0003800000 */
.L_x_19:
[----:B0-----:R-:W-:-:S04]  /*62e0*/  IMAD.U32 R3, RZ, RZ, UR43 ;  /* 0x0000002bff037e24 */ /* 0x001fc8000f8e00ff */
[----:B------:R0:W1:Y:S03]  /*62f0*/  SYNCS.PHASECHK.TRANS64.TRYWAIT P0, [R3+URZ+-0x8], R0 ;  /* 0xfffff800030075a7 */ /* 0x000066000800017f */
[----:B-1----:R-:W-:Y:S05]  /*6300*/  @!P0 NANOSLEEP.SYNCS 0x989680 ;  /* 0x009896800000895d */ /* 0x002fea0003900000 */
[----:B------:R-:W1:Y:S02]  /*6310*/  @!P0 SYNCS.PHASECHK.TRANS64 P0, [R3+URZ+-0x8], R0 ;  /* 0xfffff800030085a7 */ /* 0x000e64000800007f */
[----:B-1----:R-:W-:Y:S05]  /*6320*/  @!P0 BRA `(.L_x_19) ;  /* 0xfffffffc00ec8947 */ /* 0x002fea000383ffff */
[----:B------:R-:W-:Y:S05]  /*6330*/  BRA `(.L_x_129) ;  /* 0xffffffb4005c7947 */ /* 0x000fea000383ffff */
.L_x_24:
[----:B-1----:R1:W2:Y:S02]  /*6340*/  SYNCS.PHASECHK.TRANS64.TRYWAIT P1, [R3+URZ], R0 ;  /* 0x00000000030075a7 */ /* 0x0022a4000802017f */
[----:B--2---:R-:W-:Y:S05]  /*6350*/  @!P1 NANOSLEEP.SYNCS 0x989680 ;  /* 0x009896800000995d */ /* 0x004fea0003900000 */
[----:B------:R-:W2:Y:S02]  /*6360*/  @!P1 SYNCS.PHASECHK.TRANS64 P1, [R3+URZ], R0 ;  /* 0x00000000030095a7 */ /* 0x000ea4000802007f */
[----:B--2---:R-:W-:Y:S05]  /*6370*/  @!P1 BRA `(.L_x_24) ;  /* 0xfffffffc00f09947 */ /* 0x004fea000383ffff */
[----:B------:R-:W-:Y:S05]  /*6380*/  BRA `(.L_x_23) ;  /* 0xffffffb400c87947 */ /* 0x000fea000383ffff */
.L_x_29:
[----:B-1----:R-:W-:-:S04]  /*6390*/  IMAD.U32 R5, RZ, RZ, UR4 ;  /* 0x00000004ff057e24 */ /* 0x002fc8000f8e00ff */
[----:B------:R1:W2:Y:S03]  /*63a0*/  SYNCS.PHASECHK.TRANS64.TRYWAIT P1, [R5+URZ], R4 ;  /* 0x00000004050075a7 */ /* 0x0002a6000802017f */
[----:B--2---:R-:W-:Y:S05]  /*63b0*/  @!P1 NANOSLEEP.SYNCS 0x989680 ;  /* 0x009896800000995d */ /* 0x004fea0003900000 */
[----:B------:R-:W2:Y:S02]  /*63c0*/  @!P1 SYNCS.PHASECHK.TRANS64 P1, [R5+URZ], R4 ;  /* 0x00000004050095a7 */ /* 0x000ea4000802007f */
[----:B--2---:R-:W-:Y:S05]  /*63d0*/  @!P1 BRA `(.L_x_29) ;  /* 0xfffffffc00ec9947 */ /* 0x004fea000383ffff */
[----:B------:R-:W-:Y:S05]  /*63e0*/  BRA `(.L_x_28) ;  /* 0xffffffb800f07947 */ /* 0x000fea000383ffff */
.L_x_37:
[----:B0-----:R-:W-:-:S04]  /*63f0*/  IMAD.U32 R3, RZ, RZ, UR43 ;  /* 0x0000002bff037e24 */ /* 0x001fc8000f8e00ff */
[----:B------:R0:W1:Y:S03]  /*6400*/  SYNCS.PHASECHK.TRANS64.TRYWAIT P0, [R3+URZ+0x8], R0 ;  /* 0x00000800030075a7 */ /* 0x000066000800017f */
[----:B-1----:R-:W-:Y:S05]  /*6410*/  @!P0 NANOSLEEP.SYNCS 0x989680 ;  /* 0x009896800000895d */ /* 0x002fea0003900000 */
[----:B------:R-:W1:Y:S02]  /*6420*/  @!P0 SYNCS.PHASECHK.TRANS64 P0, [R3+URZ+0x8], R0 ;  /* 0x00000800030085a7 */ /* 0x000e64000800007f */
[----:B-1----:R-:W-:Y:S05]  /*6430*/  @!P0 BRA `(.L_x_37) ;  /* 0xfffffffc00ec8947 */ /* 0x002fea000383ffff */
[----:B------:R-:W-:Y:S05]  /*6440*/  BRA `(.L_x_130) ;  /* 0xffffffc000b47947 */ /* 0x000fea000383ffff */
.L_x_106:
[----:B------:R-:W-:Y:S01]  /*6450*/  BSSY B1, `(.L_x_131) ;  /* 0x0000006000017945 */ /* 0x000fe20003800000 */
[----:B------:R-:W-:-:S07]  /*6460*/  IMAD.MOV.U32 R15, RZ, RZ, -0x1 ;  /* 0xffffffffff0f7424 */ /* 0x000fce00078e00ff */
[----:B-----5:R-:W-:Y:S05]  /*6470*/  WARPSYNC.COLLECTIVE R15, `(.L_x_132) ;  /* 0x000000000f0c7348 */ /* 0x020fea0003c00000 */
[----:B------:R-:W-:Y:S02]  /*6480*/  ELECT P6, UR62, PT ;  /* 0x00000000003e782f */ /* 0x000fe400038c0000 */
[----:B------:R-:W-:Y:S01]  /*6490*/  MOV R14, UR62 ;  /* 0x0000003e000e7c02 */ /* 0x000fe20008000f00 */
[----:B-----5:R-:W-:Y:S10]  /*64a0*/  ENDCOLLECTIVE ;  /* 0x000000000000791b */ /* 0x020ff40003800000 */
.L_x_132:
[----:B------:R-:W-:Y:S05]  /*64b0*/  BSYNC B1 ;  /* 0x0000000000017941 */ /* 0x000fea0003800000 */
.L_x_131:
[----:B------:R-:W-:Y:S05]  /*64c0*/  BRA `(.L_x_133) ;  /* 0xffffffec005c7947 */ /* 0x000fea000383ffff */
.L_x_109:
[----:B-1----:R1:W2:Y:S02]  /*64d0*/  SYNCS.PHASECHK.TRANS64.TRYWAIT P1, [R13+URZ+0x38], R6 ;  /* 0x000038060d0075a7 */ /* 0x0022a4000802017f */
[----:B--2---:R-:W-:Y:S05]  /*64e0*/  @!P1 NANOSLEEP.SYNCS 0x989680 ;  /* 0x009896800000995d */ /* 0x004fea0003900000 */
[----:B------:R-:W2:Y:S02]  /*64f0*/  @!P1 SYNCS.PHASECHK.TRANS64 P1, [R13+URZ+0x38], R6 ;  /* 0x000038060d0095a7 */ /* 0x000ea4000802007f */
[----:B--2---:R-:W-:Y:S05]  /*6500*/  @!P1 BRA `(.L_x_109) ;  /* 0xfffffffc00f09947 */ /* 0x004fea000383ffff */
[----:B------:R-:W-:Y:S05]  /*6510*/  BRA `(.L_x_134) ;  /* 0xffffffec00907947 */ /* 0x000fea000383ffff */
.L_x_118:
[----:B------:R-:W-:Y:S01]  /*6520*/  BSSY B0, `(.L_x_135) ;  /* 0x0000006000007945 */ /* 0x000fe20003800000 */
[----:B------:R-:W-:-:S07]  /*6530*/  IMAD.MOV.U32 R15, RZ, RZ, -0x1 ;  /* 0xffffffffff0f7424 */ /* 0x000fce00078e00ff */
[----:B-----5:R-:W-:Y:S05]  /*6540*/  WARPSYNC.COLLECTIVE R15, `(.L_x_136) ;  /* 0x000000000f0c7348 */ /* 0x020fea0003c00000 */
[----:B------:R-:W-:Y:S02]  /*6550*/  ELECT P6, UR62, PT ;  /* 0x00000000003e782f */ /* 0x000fe400038c0000 */
[----:B------:R-:W-:Y:S01]  /*6560*/  MOV R14, UR62 ;  /* 0x0000003e000e7c02 */ /* 0x000fe20008000f00 */
[----:B-----5:R-:W-:Y:S10]  /*6570*/  ENDCOLLECTIVE ;  /* 0x000000000000791b */ /* 0x020ff40003800000 */
.L_x_136:
[----:B------:R-:W-:Y:S05]  /*6580*/  BSYNC B0 ;  /* 0x0000000000007941 */ /* 0x000fea0003800000 */
.L_x_135:
[----:B------:R-:W-:Y:S05]  /*6590*/  BRA `(.L_x_137) ;  /* 0xfffffff800307947 */ /* 0x000fea000383ffff */
.L_x_122:
[----:B0-----:R0:W1:Y:S02]  /*65a0*/  SYNCS.PHASECHK.TRANS64.TRYWAIT P0, [R7+URZ], R2 ;  /* 0x00000002070075a7 */ /* 0x001064000800017f */
[----:B-1----:R-:W-:Y:S05]  /*65b0*/  @!P0 NANOSLEEP.SYNCS 0x989680 ;  /* 0x009896800000895d */ /* 0x002fea0003900000 */
[----:B------:R-:W1:Y:S02]  /*65c0*/  @!P0 SYNCS.PHASECHK.TRANS64 P0, [R7+URZ], R2 ;  /* 0x00000002070085a7 */ /* 0x000e64000800007f */
[----:B-1----:R-:W-:Y:S05]  /*65d0*/  @!P0 BRA `(.L_x_122) ;  /* 0xfffffffc00f08947 */ /* 0x002fea000383ffff */
[----:B------:R-:W-:Y:S05]  /*65e0*/  BRA `(.L_x_138) ;  /* 0xfffffff800707947 */ /* 0x000fea000383ffff */
.L_x_123:
[----:B0-----:R0:W1:Y:S02]  /*65f0*/  SYNCS.PHASECHK.TRANS64.TRYWAIT P0, [R6+URZ], R3 ;  /* 0x00000003060075a7 */ /* 0x001064000800017f */
[----:B-1----:R-:W-:Y:S05]  /*6600*/  @!P0 NANOSLEEP.SYNCS 0x989680 ;  /* 0x009896800000895d */ /* 0x002fea0003900000 */
[----:B------:R-:W1:Y:S02]  /*6610*/  @!P0 SYNCS.PHASECHK.TRANS64 P0, [R6+URZ], R3 ;  /* 0x00000003060085a7 */ /* 0x000e64000800007f */
[----:B-1----:R-:W-:Y:S05]  /*6620*/  @!P0 BRA `(.L_x_123) ;  /* 0xfffffffc00f08947 */ /* 0x002fea000383ffff */
[----:B------:R-:W-:Y:S05]  /*6630*/  BRA `(.L_x_139) ;  /* 0xfffffff800807947 */ /* 0x000fea000383ffff */
.L_x_124:
[----:B0-----:R0:W1:Y:S02]  /*6640*/  SYNCS.PHASECHK.TRANS64.TRYWAIT P0, [R7+URZ], R4 ;  /* 0x00000004070075a7 */ /* 0x001064000800017f */
[----:B-1----:R-:W-:Y:S05]  /*6650*/  @!P0 NANOSLEEP.SYNCS 0x989680 ;  /* 0x009896800000895d */ /* 0x002fea0003900000 */
[----:B------:R-:W1:Y:S02]  /*6660*/  @!P0 SYNCS.PHASECHK.TRANS64 P0, [R7+URZ], R4 ;  /* 0x00000004070085a7 */ /* 0x000e64000800007f */
[----:B-1----:R-:W-:Y:S05]  /*6670*/  @!P0 BRA `(.L_x_124) ;  /* 0xfffffffc00f08947 */ /* 0x002fea000383ffff */
[----:B------:R-:W-:Y:S05]  /*6680*/  BRA `(.L_x_140) ;  /* 0xfffffff800907947 */ /* 0x000fea000383ffff */
.L_x_125:
[----:B0-----:R0:W1:Y:S02]  /*6690*/  SYNCS.PHASECHK.TRANS64.TRYWAIT P0, [R6+URZ], R3 ;  /* 0x00000003060075a7 */ /* 0x001064000800017f */
[----:B-1----:R-:W-:Y:S05]  /*66a0*/  @!P0 NANOSLEEP.SYNCS 0x989680 ;  /* 0x009896800000895d */ /* 0x002fea0003900000 */
[----:B------:R-:W1:Y:S02]  /*66b0*/  @!P0 SYNCS.PHASECHK.TRANS64 P0, [R6+URZ], R3 ;  /* 0x00000003060085a7 */ /* 0x000e64000800007f */
[----:B-1----:R-:W-:Y:S05]  /*66c0*/  @!P0 BRA `(.L_x_125) ;  /* 0xfffffffc00f08947 */ /* 0x002fea000383ffff */
[----:B------:R-:W-:Y:S05]  /*66d0*/  BRA `(.L_x_141) ;  /* 0xfffffff800a07947 */ /* 0x000fea000383ffff */
.L_x_126:
[----:B0-----:R0:W1:Y:S02]  /*66e0*/  SYNCS.PHASECHK.TRANS64.TRYWAIT P0, [R7+URZ], R4 ;  /* 0x00000004070075a7 */ /* 0x001064000800017f */
[----:B-1----:R-:W-:Y:S05]  /*66f0*/  @!P0 NANOSLEEP.SYNCS 0x989680 ;  /* 0x009896800000895d */ /* 0x002fea0003900000 */
[----:B------:R-:W1:Y:S02]  /*6700*/  @!P0 SYNCS.PHASECHK.TRANS64 P0, [R7+URZ], R4 ;  /* 0x00000004070085a7 */ /* 0x000e64000800007f */
[----:B-1----:R-:W-:Y:S05]  /*6710*/  @!P0 BRA `(.L_x_126) ;  /* 0xfffffffc00f08947 */ /* 0x002fea000383ffff */
[----:B------:R-:W-:Y:S05]  /*6720*/  BRA `(.L_x_142) ;  /* 0xfffffff800b07947 */ /* 0x000fea000383ffff */
.L_x_127:
[----:B-1----:R1:W2:Y:S02]  /*6730*/  SYNCS.PHASECHK.TRANS64.TRYWAIT P0, [R6+URZ], R3 ;  /* 0x00000003060075a7 */ /* 0x0022a4000800017f */
[----:B--2---:R-:W-:Y:S05]  /*6740*/  @!P0 NANOSLEEP.SYNCS 0x989680 ;  /* 0x009896800000895d */ /* 0x004fea0003900000 */
[----:B------:R-:W2:Y:S02]  /*6750*/  @!P0 SYNCS.PHASECHK.TRANS64 P0, [R6+URZ], R3 ;  /* 0x00000003060085a7 */ /* 0x000ea4000800007f */
[----:B--2---:R-:W-:Y:S05]  /*6760*/  @!P0 BRA `(.L_x_127) ;  /* 0xfffffffc00f08947 */ /* 0x004fea000383ffff */
[----:B------:R-:W-:Y:S05]  /*6770*/  BRA `(.L_x_143) ;  /* 0xfffffff800b87947 */ /* 0x000fea000383ffff */
.L_x_144:
[----:B------:R-:W-:-:S00]  /*6780*/  BRA `(.L_x_144) ;  /* 0xfffffffc00fc7947 */ /* 0x000fc0000383ffff */
[----:B------:R-:W-:-:S00]  /*6790*/  NOP ;  /* 0x0000000000007918 */ /* 0x000fc00000000000 */
        /* <DEDUP_REMOVED lines=14> */
.L_x_145:


//--------------------- .nv.global.init           --------------------------
	.section	.nv.global.init,"aw",@progbits
.nv.global.init:
	.type		$str$22,@object
	.size		$str$22,($str$23 - $str$22)
$str$22:
        /*0000*/ 	.byte	0x6b, 0x5f, 0x74, 0x69, 0x6c, 0x65, 0x5f, 0x63, 0x6f, 0x75, 0x6e, 0x74, 0x20, 0x3e, 0x3d, 0x20
        /*0010*/ 	.byte	0x31, 0x00
	.type		$str$23,@object
	.size		$str$23,(__unnamed_1 - $str$23)
$str$23:
        /*0012*/ 	.byte	0x2f, 0x74, 0x6d, 0x70, 0x2f, 0x63, 0x75, 0x74, 0x6c, 0x61, 0x73, 0x73, 0x5f, 0x73, 0x77, 0x65
        /*0022*/ 	.byte	0x65, 0x70, 0x5f, 0x73, 0x72, 0x63, 0x2f, 0x69, 0x6e, 0x63, 0x6c, 0x75, 0x64, 0x65, 0x2f, 0x63
        /*0032*/ 	.byte	0x75, 0x74, 0x6c, 0x61, 0x73, 0x73, 0x2f, 0x67, 0x65, 0x6d, 0x6d, 0x2f, 0x63, 0x6f, 0x6c, 0x6c
        /*0042*/ 	.byte	0x65, 0x63, 0x74, 0x69, 0x76, 0x65, 0x2f, 0x73, 0x6d, 0x39, 0x30, 0x5f, 0x6d, 0x6d, 0x61, 0x5f
        /*0052*/ 	.byte	0x74, 0x6d, 0x61, 0x5f, 0x67, 0x6d, 0x6d, 0x61, 0x5f, 0x73, 0x73, 0x5f, 0x77, 0x61, 0x72, 0x70
        /*0062*/ 	.byte	0x73, 0x70, 0x65, 0x63, 0x69, 0x61, 0x6c, 0x69, 0x7a, 0x65, 0x64, 0x2e, 0x68, 0x70, 0x70, 0x00
	.type		__unnamed_1,@object
	.size		__unnamed_1,(.L_0 - __unnamed_1)
__unnamed_1:
        /*0072*/ 	.byte	0x76, 0x6f, 0x69, 0x64, 0x20, 0x63, 0x75, 0x74, 0x6c, 0x61, 0x73, 0x73, 0x3a, 0x3a, 0x67, 0x65
        /* <DEDUP_REMOVED lines=177> */
        /*0b92*/ 	.byte	0x5d, 0x00
.L_0:


//--------------------- .nv.shared._ZN7cutlass13device_kernelINS_4gemm6kernel13GemmUniversalIN4cute5tupleIJiiiiEEENS1_10collective13CollectiveMmaINS1_34MainloopSm90TmaGmmaWarpSpecializedILi7ENS5_IJNS4_1CILi8EEENSA_ILi1EEESC_EEENS1_32KernelTmaWarpSpecializedPingpongEEENS5_IJNSA_ILi64EEESG_SG_EEENS_10tfloat32_tENS5_IJlSC_lEEESI_SJ_NS4_8TiledMMAINS4_8MMA_AtomIJNS4_4SM904GMMA29MMA_64x64x8_F32TF32TF32_SS_TNILNSN_7ScaleInE1ELSP_1EEEEEENS4_6LayoutINS5_IJSC_SC_SC_EEENS5_IJNSA_ILi0EEESU_SU_EEEEENS5_IJNS4_10UnderscoreESX_SX_EEEEENS4_13SM90_TMA_LOADENS4_14ComposedLayoutINS4_7SwizzleILi3ELi4ELi3EEENS4_18smem_ptr_flag_bitsILi32EEENSS_INS5_IJSB_NSA_ILi32EEEEEENS5_IJS16_SC_EEEEEEEvNS4_8identityENS4_23SM90_TMA_LOAD_MULTICASTES1A_vS1B_EENS_8epilogue10collective6detail29Sm90TmaWarpSpecializedAdapterINS1F_15DefaultEpilogueISI_SJ_SJ_NS1E_6thread17LinearCombinationISI_Li1EffLNS1J_9ScaleType4KindE0ELNS_15FloatRoundStyleE2ESI_EENS1_15EpilogueDefaultEEEEEvvEEEEvNT_6ParamsE --------------------------
	.section	.nv.shared._ZN7cutlass13device_kernelINS_4gemm6kernel13GemmUniversalIN4cute5tupleIJiiiiEEENS1_10collective13CollectiveMmaINS1_34MainloopSm90TmaGmmaWarpSpecializedILi7ENS5_IJNS4_1CILi8EEENSA_ILi1EEESC_EEENS1_32KernelTmaWarpSpecializedPingpongEEENS5_IJNSA_ILi64EEESG_SG_EEENS_10tfloat32_tENS5_IJlSC_lEEESI_SJ_NS4_8TiledMMAINS4_8MMA_AtomIJNS4_4SM904GMMA29MMA_64x64x8_F32TF32TF32_SS_TNILNSN_7ScaleInE1ELSP_1EEEEEENS4_6LayoutINS5_IJSC_SC_SC_EEENS5_IJNSA_ILi0EEESU_SU_EEEEENS5_IJNS4_10UnderscoreESX_SX_EEEEENS4_13SM90_TMA_LOADENS4_14ComposedLayoutINS4_7SwizzleILi3ELi4ELi3EEENS4_18smem_ptr_flag_bitsILi32EEENSS_INS5_IJSB_NSA_ILi32EEEEEENS5_IJS16_SC_EEEEEEEvNS4_8identityENS4_23SM90_TMA_LOAD_MULTICASTES1A_vS1B_EENS_8epilogue10collective6detail29Sm90TmaWarpSpecializedAdapterINS1F_15DefaultEpilogueISI_SJ_SJ_NS1E_6thread17LinearCombinationISI_Li1EffLNS1J_9ScaleType4KindE0ELNS_15FloatRoundStyleE2ESI_EENS1_15EpilogueDefaultEEEEEvvEEEEvNT_6ParamsE,"aw",@nobits
	.sectionflags	@""
	.align	16
	.zero		1024


//--------------------- .nv.shared.reserved.0     --------------------------
	.section	.nv.shared.reserved.0,"aw",@nobits
	.weak		__nv_reservedSMEM_offset_0_alias
	.size		__nv_reservedSMEM_offset_0_alias, 0, 0
	.other		__nv_reservedSMEM_offset_0_alias,@"STO_CUDA_RESERVED_SHARED STV_DEFAULT"
__nv_reservedSMEM_offset_0_alias:
	.zero		0


//--------------------- .nv.global                --------------------------
	.section	.nv.global,"aw",@nobits
.nv.global:
	.type		_ZN40_INTERNAL_a4db4b32_4_k_cu_cb969ca5_245404cute1_E,@object
	.size		_ZN40_INTERNAL_a4db4b32_4_k_cu_cb969ca5_245404cute1_E,(_ZN40_INTERNAL_a4db4b32_4_k_cu_cb969ca5_245404cuda3std3__45__cpo6cbeginE - _ZN40_INTERNAL_a4db4b32_4_k_cu_cb969ca5_245404cute1_E)
_ZN40_INTERNAL_a4db4b32_4_k_cu_cb969ca5_245404cute1_E:
	.zero		1
	.type		_ZN40_INTERNAL_a4db4b32_4_k_cu_cb969ca5_245404cuda3std3__45__cpo6cbeginE,@object
	.size		_ZN40_INTERNAL_a4db4b32_4_k_cu_cb969ca5_245404cuda3std3__45__cpo6cbeginE,(_ZN40_INTERNAL_a4db4b32_4_k_cu_cb969ca5_245404cuda3std3__48in_placeE - _ZN40_INTERNAL_a4db4b32_4_k_cu_cb969ca5_245404cuda3std3__45__cpo6cbeginE)
_ZN40_INTERNAL_a4db4b32_4_k_cu_cb969ca5_245404cuda3std3__45__cpo6cbeginE:
	.zero		1
	.type		_ZN40_INTERNAL_a4db4b32_4_k_cu_cb969ca5_245404cuda3std3__48in_placeE,@object
	.size		_ZN40_INTERNAL_a4db4b32_4_k_cu_cb969ca5_245404cuda3std3__48in_placeE,(_ZN40_INTERNAL_a4db4b32_4_k_cu_cb969ca5_245404cuda3std6ranges3__45__cpo9iter_moveE - _ZN40_INTERNAL_a4db4b32_4_k_cu_cb969ca5_245404cuda3std3__48in_placeE)
_ZN40_INTERNAL_a4db4b32_4_k_cu_cb969ca5_245404cuda3std3__48in_placeE:
	.zero		1
	.type		_ZN40_INTERNAL_a4db4b32_4_k_cu_cb969ca5_245404cuda3std6ranges3__45__cpo9iter_moveE,@object
	.size		_ZN40_INTERNAL_a4db4b32_4_k_cu_cb969ca5_245404cuda3std6ranges3__45__cpo9iter_moveE,(_ZN40_INTERNAL_a4db4b32_4_k_cu_cb969ca5_245404cuda3std3__45__cpo5beginE - _ZN40_INTERNAL_a4db4b32_4_k_cu_cb969ca5_245404cuda3std6ranges3__45__cpo9iter_moveE)
_ZN40_INTERNAL_a4db4b32_4_k_cu_cb969ca5_245404cuda3std6ranges3__45__cpo9iter_moveE:
	.zero		1
	.type		_ZN40_INTERNAL_a4db4b32_4_k_cu_cb969ca5_245404cuda3std3__45__cpo5beginE,@object
	.size		_ZN40_INTERNAL_a4db4b32_4_k_cu_cb969ca5_245404cuda3std3__45__cpo5beginE,(_ZN40_INTERNAL_a4db4b32_4_k_cu_cb969ca5_245404cuda3std3__442_GLOBAL__N__a4db4b32_4_k_cu_cb969ca5_245406ignoreE - _ZN40_INTERNAL_a4db4b32_4_k_cu_cb969ca5_245404cuda3std3__45__cpo5beginE)
_ZN40_INTERNAL_a4db4b32_4_k_cu_cb969ca5_245404cuda3std3__45__cpo5beginE:
	.zero		1
	.type		_ZN40_INTERNAL_a4db4b32_4_k_cu_cb969ca5_245404cuda3std3__442_GLOBAL__N__a4db4b32_4_k_cu_cb969ca5_245406ignoreE,@object
	.size		_ZN40_INTERNAL_a4db4b32_4_k_cu_cb969ca5_245404cuda3std3__442_GLOBAL__N__a4db4b32_4_k_cu_cb969ca5_245406ignoreE,(_ZN40_INTERNAL_a4db4b32_4_k_cu_cb969ca5_245404cute7productE - _ZN40_INTERNAL_a4db4b32_4_k_cu_cb969ca5_245404cuda3std3__442_GLOBAL__N__a4db4b32_4_k_cu_cb969ca5_245406ignoreE)
_ZN40_INTERNAL_a4db4b32_4_k_cu_cb969ca5_245404cuda3std3__442_GLOBAL__N__a4db4b32_4_k_cu_cb969ca5_245406ignoreE:
	.zero		1
	.type		_ZN40_INTERNAL_a4db4b32_4_k_cu_cb969ca5_245404cute7productE,@object
	.size		_ZN40_INTERNAL_a4db4b32_4_k_cu_cb969ca5_245404cute7productE,(_ZN40_INTERNAL_a4db4b32_4_k_cu_cb969ca5_245404cuda3std3__45__cpo3endE - _ZN40_INTERNAL_a4db4b32_4_k_cu_cb969ca5_245404cute7productE)
_ZN40_INTERNAL_a4db4b32_4_k_cu_cb969ca5_245404cute7productE:
	.zero		1
	.type		_ZN40_INTERNAL_a4db4b32_4_k_cu_cb969ca5_245404cuda3std3__45__cpo3endE,@object
	.size		_ZN40_INTERNAL_a4db4b32_4_k_cu_cb969ca5_245404cuda3std3__45__cpo3endE,(_ZN40_INTERNAL_a4db4b32_4_k_cu_cb969ca5_245404cuda3std3__419piecewise_constructE - _ZN40_INTERNAL_a4db4b32_4_k_cu_cb969ca5_245404cuda3std3__45__cpo3endE)
_ZN40_INTERNAL_a4db4b32_4_k_cu_cb969ca5_245404cuda3std3__45__cpo3endE:
	.zero		1
	.type		_ZN40_INTERNAL_a4db4b32_4_k_cu_cb969ca5_245404cuda3std3__419piecewise_constructE,@object
	.size		_ZN40_INTERNAL_a4db4b32_4_k_cu_cb969ca5_245404cuda3std3__419piecewise_constructE,(_ZN40_INTERNAL_a4db4b32_4_k_cu_cb969ca5_245404cuda3std3__45__cpo4cendE - _ZN40_INTERNAL_a4db4b32_4_k_cu_cb969ca5_245404cuda3std3__419piecewise_constructE)
_ZN40_INTERNAL_a4db4b32_4_k_cu_cb969ca5_245404cuda3std3__419piecewise_constructE:
	.zero		1
	.type		_ZN40_INTERNAL_a4db4b32_4_k_cu_cb969ca5_245404cuda3std3__45__cpo4cendE,@object
	.size		_ZN40_INTERNAL_a4db4b32_4_k_cu_cb969ca5_245404cuda3std3__45__cpo4cendE,(_ZN40_INTERNAL_a4db4b32_4_k_cu_cb969ca5_245404cuda3std6ranges3__45__cpo4swapE - _ZN40_INTERNAL_a4db4b32_4_k_cu_cb969ca5_245404cuda3std3__45__cpo4cendE)
_ZN40_INTERNAL_a4db4b32_4_k_cu_cb969ca5_245404cuda3std3__45__cpo4cendE:
	.zero		1
	.type		_ZN40_INTERNAL_a4db4b32_4_k_cu_cb969ca5_245404cuda3std6ranges3__45__cpo4swapE,@object
	.size		_ZN40_INTERNAL_a4db4b32_4_k_cu_cb969ca5_245404cuda3std6ranges3__45__cpo4swapE,(.L_8 - _ZN40_INTERNAL_a4db4b32_4_k_cu_cb969ca5_245404cuda3std6ranges3__45__cpo4swapE)
_ZN40_INTERNAL_a4db4b32_4_k_cu_cb969ca5_245404cuda3std6ranges3__45__cpo4swapE:
	.zero		1
.L_8:


//--------------------- .nv.constant0._ZN7cutlass13device_kernelINS_4gemm6kernel13GemmUniversalIN4cute5tupleIJiiiiEEENS1_10collective13CollectiveMmaINS1_34MainloopSm90TmaGmmaWarpSpecializedILi7ENS5_IJNS4_1CILi8EEENSA_ILi1EEESC_EEENS1_32KernelTmaWarpSpecializedPingpongEEENS5_IJNSA_ILi64EEESG_SG_EEENS_10tfloat32_tENS5_IJlSC_lEEESI_SJ_NS4_8TiledMMAINS4_8MMA_AtomIJNS4_4SM904GMMA29MMA_64x64x8_F32TF32TF32_SS_TNILNSN_7ScaleInE1ELSP_1EEEEEENS4_6LayoutINS5_IJSC_SC_SC_EEENS5_IJNSA_ILi0EEESU_SU_EEEEENS5_IJNS4_10UnderscoreESX_SX_EEEEENS4_13SM90_TMA_LOADENS4_14ComposedLayoutINS4_7SwizzleILi3ELi4ELi3EEENS4_18smem_ptr_flag_bitsILi32EEENSS_INS5_IJSB_NSA_ILi32EEEEEENS5_IJS16_SC_EEEEEEEvNS4_8identityENS4_23SM90_TMA_LOAD_MULTICASTES1A_vS1B_EENS_8epilogue10collective6detail29Sm90TmaWarpSpecializedAdapterINS1F_15DefaultEpilogueISI_SJ_SJ_NS1E_6thread17LinearCombinationISI_Li1EffLNS1J_9ScaleType4KindE0ELNS_15FloatRoundStyleE2ESI_EENS1_15EpilogueDefaultEEEEEvvEEEEvNT_6ParamsE --------------------------
	.section	.nv.constant0._ZN7cutlass13device_kernelINS_4gemm6kernel13GemmUniversalIN4cute5tupleIJiiiiEEENS1_10collective13CollectiveMmaINS1_34MainloopSm90TmaGmmaWarpSpecializedILi7ENS5_IJNS4_1CILi8EEENSA_ILi1EEESC_EEENS1_32KernelTmaWarpSpecializedPingpongEEENS5_IJNSA_ILi64EEESG_SG_EEENS_10tfloat32_tENS5_IJlSC_lEEESI_SJ_NS4_8TiledMMAINS4_8MMA_AtomIJNS4_4SM904GMMA29MMA_64x64x8_F32TF32TF32_SS_TNILNSN_7ScaleInE1ELSP_1EEEEEENS4_6LayoutINS5_IJSC_SC_SC_EEENS5_IJNSA_ILi0EEESU_SU_EEEEENS5_IJNS4_10UnderscoreESX_SX_EEEEENS4_13SM90_TMA_LOADENS4_14ComposedLayoutINS4_7SwizzleILi3ELi4ELi3EEENS4_18smem_ptr_flag_bitsILi32EEENSS_INS5_IJSB_NSA_ILi32EEEEEENS5_IJS16_SC_EEEEEEEvNS4_8identityENS4_23SM90_TMA_LOAD_MULTICASTES1A_vS1B_EENS_8epilogue10collective6detail29Sm90TmaWarpSpecializedAdapterINS1F_15DefaultEpilogueISI_SJ_SJ_NS1E_6thread17LinearCombinationISI_Li1EffLNS1J_9ScaleType4KindE0ELNS_15FloatRoundStyleE2ESI_EENS1_15EpilogueDefaultEEEEEvvEEEEvNT_6ParamsE,"a",@progbits
	.sectionflags	@""
	.align	4
.nv.constant0._ZN7cutlass13device_kernelINS_4gemm6kernel13GemmUniversalIN4cute5tupleIJiiiiEEENS1_10collective13CollectiveMmaINS1_34MainloopSm90TmaGmmaWarpSpecializedILi7ENS5_IJNS4_1CILi8EEENSA_ILi1EEESC_EEENS1_32KernelTmaWarpSpecializedPingpongEEENS5_IJNSA_ILi64EEESG_SG_EEENS_10tfloat32_tENS5_IJlSC_lEEESI_SJ_NS4_8TiledMMAINS4_8MMA_AtomIJNS4_4SM904GMMA29MMA_64x64x8_F32TF32TF32_SS_TNILNSN_7ScaleInE1ELSP_1EEEEEENS4_6LayoutINS5_IJSC_SC_SC_EEENS5_IJNSA_ILi0EEESU_SU_EEEEENS5_IJNS4_10UnderscoreESX_SX_EEEEENS4_13SM90_TMA_LOADENS4_14ComposedLayoutINS4_7SwizzleILi3ELi4ELi3EEENS4_18smem_ptr_flag_bitsILi32EEENSS_INS5_IJSB_NSA_ILi32EEEEEENS5_IJS16_SC_EEEEEEEvNS4_8identityENS4_23SM90_TMA_LOAD_MULTICASTES1A_vS1B_EENS_8epilogue10collective6detail29Sm90TmaWarpSpecializedAdapterINS1F_15DefaultEpilogueISI_SJ_SJ_NS1E_6thread17LinearCombinationISI_Li1EffLNS1J_9ScaleType4KindE0ELNS_15FloatRoundStyleE2ESI_EENS1_15EpilogueDefaultEEEEEvvEEEEvNT_6ParamsE:
	.zero		1664


//--------------------- SYMBOLS --------------------------

	.type		.nv.reservedSmem.offset0,@object
	.size		.nv.reservedSmem.offset0,0x4
	.type		__assertfail,@function
